	.target	sm_90a

	.elftype	@"ET_EXEC"


//--------------------- .note.nv.tkinfo           --------------------------
	.section	.note.nv.tkinfo,"",@"SHT_NOTE"
	.sectionflags	@"SHF_NOTE_NV_TKINFO"
	.tkinfo
        /*0018*/ 	.word	0x00000002
        /*0030*/ 	.string	""
        /*0030*/ 	.string	"ptxas"
        /*0030*/ 	.string	"Cuda compilation tools, release 13.0, V13.0.88"
        /*0030*/ 	.string	"Build cuda_13.0.r13.0/compiler.36424714_0"
        /*0030*/ 	.string	"-arch sm_90a -m 64 "



//--------------------- .note.nv.cuinfo           --------------------------
	.section	.note.nv.cuinfo,"",@"SHT_NOTE"
	.sectionflags	@"SHF_NOTE_NV_CUINFO"
        /*0018*/ 	.short	0x0002
        /*001a*/ 	.short	0x005a
        /*001c*/ 	.short	0x0082
	.zero		2


//--------------------- .nv.info                  --------------------------
	.section	.nv.info,"",@"SHT_CUDA_INFO"
	.align	4


	//----- nvinfo : EIATTR_REGCOUNT
	.align		4
        /*0000*/ 	.byte	0x04, 0x2f
        /*0002*/ 	.short	(.L_16 - .L_15)
	.align		4
.L_15:
        /*0004*/ 	.word	index@(_ZN7cutlass13device_kernelINS_4gemm6kernel13GemmUniversalIN4cute5tupleIJiiiiEEENS1_10collective13CollectiveMmaINS1_39MainloopSm90TmaGmmaRmemAWarpSpecializedILi2ENS5_IJNS4_1CILi1EEESB_SB_EEENS1_32KernelTmaWarpSpecializedPingpongEEENS5_IJNSA_ILi64EEENSA_ILi128EEESG_EEENS_10tfloat32_tENS5_IJSB_llEEESI_NS5_IJlSB_lEEENS4_8TiledMMAINS4_8MMA_AtomIJNS4_4SM904GMMA30MMA_64x128x8_F32TF32TF32_RS_TNILNSO_7ScaleInE1ELSQ_1EEEEEENS4_6LayoutISC_NS5_IJNSA_ILi0EEESU_SU_EEEEENS5_IJNS4_10UnderscoreESX_SX_EEEEENS4_13SM90_TMA_LOADENS4_14ComposedLayoutINS4_7SwizzleILi1ELi4ELi3EEENS4_18smem_ptr_flag_bitsILi32EEENST_INS5_IJNSA_ILi8EEES16_EEENS5_IJSB_S16_EEEEEEENS4_9Copy_AtomIJNS4_39AutoVectorizingCopyWithAssumedAlignmentILi128EEESI_EEENS4_8identityES10_NS11_INS12_ILi3ELi4ELi3EEES15_NST_INS5_IJS16_NSA_ILi32EEEEEENS5_IJS1H_SB_EEEEEEEvS1F_EENS_8epilogue10collective6detail29Sm90TmaWarpSpecializedAdapterINS1O_15DefaultEpilogueISI_SK_SK_NS1N_6thread17LinearCombinationISI_Li1EffLNS1S_9ScaleType4KindE0ELNS_15FloatRoundStyleE2ESI_EENS1_15EpilogueDefaultEEEEEvvEEEEvNT_6ParamsE)
        /*0008*/ 	.word	0x000000a8


	//----- nvinfo : EIATTR_FRAME_SIZE
	.align		4
.L_16:
        /*000c*/ 	.byte	0x04, 0x11
        /*000e*/ 	.short	(.L_18 - .L_17)
	.align		4
.L_17:
        /*0010*/ 	.word	index@(_ZN7cutlass13device_kernelINS_4gemm6kernel13GemmUniversalIN4cute5tupleIJiiiiEEENS1_10collective13CollectiveMmaINS1_39MainloopSm90TmaGmmaRmemAWarpSpecializedILi2ENS5_IJNS4_1CILi1EEESB_SB_EEENS1_32KernelTmaWarpSpecializedPingpongEEENS5_IJNSA_ILi64EEENSA_ILi128EEESG_EEENS_10tfloat32_tENS5_IJSB_llEEESI_NS5_IJlSB_lEEENS4_8TiledMMAINS4_8MMA_AtomIJNS4_4SM904GMMA30MMA_64x128x8_F32TF32TF32_RS_TNILNSO_7ScaleInE1ELSQ_1EEEEEENS4_6LayoutISC_NS5_IJNSA_ILi0EEESU_SU_EEEEENS5_IJNS4_10UnderscoreESX_SX_EEEEENS4_13SM90_TMA_LOADENS4_14ComposedLayoutINS4_7SwizzleILi1ELi4ELi3EEENS4_18smem_ptr_flag_bitsILi32EEENST_INS5_IJNSA_ILi8EEES16_EEENS5_IJSB_S16_EEEEEEENS4_9Copy_AtomIJNS4_39AutoVectorizingCopyWithAssumedAlignmentILi128EEESI_EEENS4_8identityES10_NS11_INS12_ILi3ELi4ELi3EEES15_NST_INS5_IJS16_NSA_ILi32EEEEEENS5_IJS1H_SB_EEEEEEEvS1F_EENS_8epilogue10collective6detail29Sm90TmaWarpSpecializedAdapterINS1O_15DefaultEpilogueISI_SK_SK_NS1N_6thread17LinearCombinationISI_Li1EffLNS1S_9ScaleType4KindE0ELNS_15FloatRoundStyleE2ESI_EENS1_15EpilogueDefaultEEEEEvvEEEEvNT_6ParamsE)
        /*0014*/ 	.word	0x00000000


	//----- nvinfo : EIATTR_MIN_STACK_SIZE
	.align		4
.L_18:
        /*0018*/ 	.byte	0x04, 0x12
        /*001a*/ 	.short	(.L_20 - .L_19)
	.align		4
.L_19:
        /*001c*/ 	.word	index@(_ZN7cutlass13device_kernelINS_4gemm6kernel13GemmUniversalIN4cute5tupleIJiiiiEEENS1_10collective13CollectiveMmaINS1_39MainloopSm90TmaGmmaRmemAWarpSpecializedILi2ENS5_IJNS4_1CILi1EEESB_SB_EEENS1_32KernelTmaWarpSpecializedPingpongEEENS5_IJNSA_ILi64EEENSA_ILi128EEESG_EEENS_10tfloat32_tENS5_IJSB_llEEESI_NS5_IJlSB_lEEENS4_8TiledMMAINS4_8MMA_AtomIJNS4_4SM904GMMA30MMA_64x128x8_F32TF32TF32_RS_TNILNSO_7ScaleInE1ELSQ_1EEEEEENS4_6LayoutISC_NS5_IJNSA_ILi0EEESU_SU_EEEEENS5_IJNS4_10UnderscoreESX_SX_EEEEENS4_13SM90_TMA_LOADENS4_14ComposedLayoutINS4_7SwizzleILi1ELi4ELi3EEENS4_18smem_ptr_flag_bitsILi32EEENST_INS5_IJNSA_ILi8EEES16_EEENS5_IJSB_S16_EEEEEEENS4_9Copy_AtomIJNS4_39AutoVectorizingCopyWithAssumedAlignmentILi128EEESI_EEENS4_8identityES10_NS11_INS12_ILi3ELi4ELi3EEES15_NST_INS5_IJS16_NSA_ILi32EEEEEENS5_IJS1H_SB_EEEEEEEvS1F_EENS_8epilogue10collective6detail29Sm90TmaWarpSpecializedAdapterINS1O_15DefaultEpilogueISI_SK_SK_NS1N_6thread17LinearCombinationISI_Li1EffLNS1S_9ScaleType4KindE0ELNS_15FloatRoundStyleE2ESI_EENS1_15EpilogueDefaultEEEEEvvEEEEvNT_6ParamsE)
        /*0020*/ 	.word	0x00000000
.L_20:


//--------------------- .nv.compat                --------------------------
	.section	.nv.compat,"",@"SHT_CUDA_COMPAT_INFO"
	.align	4
        /*0000*/ 	.byte	0x02, 0x09, 0x01, 0x00, 0x02, 0x02, 0x04, 0x00, 0x02, 0x05, 0x05, 0x00, 0x03, 0x07, 0x01, 0x01
        /*0010*/ 	.byte	0x02, 0x03, 0x01, 0x00, 0x02, 0x06, 0x01, 0x00, 0x04, 0x0b, 0x08, 0x00, 0x00, 0x00, 0x00, 0x00
        /*0020*/ 	.byte	0x00, 0x00, 0x00, 0x00


//--------------------- .nv.info._ZN7cutlass13device_kernelINS_4gemm6kernel13GemmUniversalIN4cute5tupleIJiiiiEEENS1_10collective13CollectiveMmaINS1_39MainloopSm90TmaGmmaRmemAWarpSpecializedILi2ENS5_IJNS4_1CILi1EEESB_SB_EEENS1_32KernelTmaWarpSpecializedPingpongEEENS5_IJNSA_ILi64EEENSA_ILi128EEESG_EEENS_10tfloat32_tENS5_IJSB_llEEESI_NS5_IJlSB_lEEENS4_8TiledMMAINS4_8MMA_AtomIJNS4_4SM904GMMA30MMA_64x128x8_F32TF32TF32_RS_TNILNSO_7ScaleInE1ELSQ_1EEEEEENS4_6LayoutISC_NS5_IJNSA_ILi0EEESU_SU_EEEEENS5_IJNS4_10UnderscoreESX_SX_EEEEENS4_13SM90_TMA_LOADENS4_14ComposedLayoutINS4_7SwizzleILi1ELi4ELi3EEENS4_18smem_ptr_flag_bitsILi32EEENST_INS5_IJNSA_ILi8EEES16_EEENS5_IJSB_S16_EEEEEEENS4_9Copy_AtomIJNS4_39AutoVectorizingCopyWithAssumedAlignmentILi128EEESI_EEENS4_8identityES10_NS11_INS12_ILi3ELi4ELi3EEES15_NST_INS5_IJS16_NSA_ILi32EEEEEENS5_IJS1H_SB_EEEEEEEvS1F_EENS_8epilogue10collective6detail29Sm90TmaWarpSpecializedAdapterINS1O_15DefaultEpilogueISI_SK_SK_NS1N_6thread17LinearCombinationISI_Li1EffLNS1S_9ScaleType4KindE0ELNS_15FloatRoundStyleE2ESI_EENS1_15EpilogueDefaultEEEEEvvEEEEvNT_6ParamsE --------------------------
	.section	.nv.info._ZN7cutlass13device_kernelINS_4gemm6kernel13GemmUniversalIN4cute5tupleIJiiiiEEENS1_10collective13CollectiveMmaINS1_39MainloopSm90TmaGmmaRmemAWarpSpecializedILi2ENS5_IJNS4_1CILi1EEESB_SB_EEENS1_32KernelTmaWarpSpecializedPingpongEEENS5_IJNSA_ILi64EEENSA_ILi128EEESG_EEENS_10tfloat32_tENS5_IJSB_llEEESI_NS5_IJlSB_lEEENS4_8TiledMMAINS4_8MMA_AtomIJNS4_4SM904GMMA30MMA_64x128x8_F32TF32TF32_RS_TNILNSO_7ScaleInE1ELSQ_1EEEEEENS4_6LayoutISC_NS5_IJNSA_ILi0EEESU_SU_EEEEENS5_IJNS4_10UnderscoreESX_SX_EEEEENS4_13SM90_TMA_LOADENS4_14ComposedLayoutINS4_7SwizzleILi1ELi4ELi3EEENS4_18smem_ptr_flag_bitsILi32EEENST_INS5_IJNSA_ILi8EEES16_EEENS5_IJSB_S16_EEEEEEENS4_9Copy_AtomIJNS4_39AutoVectorizingCopyWithAssumedAlignmentILi128EEESI_EEENS4_8identityES10_NS11_INS12_ILi3ELi4ELi3EEES15_NST_INS5_IJS16_NSA_ILi32EEEEEENS5_IJS1H_SB_EEEEEEEvS1F_EENS_8epilogue10collective6detail29Sm90TmaWarpSpecializedAdapterINS1O_15DefaultEpilogueISI_SK_SK_NS1N_6thread17LinearCombinationISI_Li1EffLNS1S_9ScaleType4KindE0ELNS_15FloatRoundStyleE2ESI_EENS1_15EpilogueDefaultEEEEEvvEEEEvNT_6ParamsE,"",@"SHT_CUDA_INFO"
	.sectionflags	@""
	.align	4


	//----- nvinfo : EIATTR_CUDA_API_VERSION
	.align		4
        /*0000*/ 	.byte	0x04, 0x37
        /*0002*/ 	.short	(.L_22 - .L_21)
.L_21:
        /*0004*/ 	.word	0x00000082


	//----- nvinfo : EIATTR_KPARAM_INFO
	.align		4
.L_22:
        /*0008*/ 	.byte	0x04, 0x17
        /*000a*/ 	.short	(.L_24 - .L_23)
.L_23:
        /*000c*/ 	.word	0x00000000
        /*0010*/ 	.short	0x0000
        /*0012*/ 	.short	0x0070
        /*0014*/ 	.byte	0x00, 0xf0, 0x01, 0x10


	//----- nvinfo : EIATTR_SPARSE_MMA_MASK
	.align		4
.L_24:
        /*0018*/ 	.byte	0x03, 0x50
        /*001a*/ 	.short	0x0000


	//----- nvinfo : EIATTR_MAXREG_COUNT
	.align		4
        /*001c*/ 	.byte	0x03, 0x1b
        /*001e*/ 	.short	0x00a8


	//----- nvinfo : EIATTR_NUM_BARRIERS
	.align		4
        /*0020*/ 	.byte	0x02, 0x4c
        /*0022*/ 	.byte	0x01
	.zero		1


	//----- nvinfo : EIATTR_EXTERNS
	.align		4
        /*0024*/ 	.byte	0x04, 0x0f
        /*0026*/ 	.short	(.L_26 - .L_25)


	//   ....[0]....
	.align		4
.L_25:
        /*0028*/ 	.word	index@(__assertfail)


	//----- nvinfo : EIATTR_MERCURY_ISA_VERSION
	.align		4
.L_26:
        /*002c*/ 	.byte	0x03, 0x5f
        /*002e*/ 	.short	0x0101


	//----- nvinfo : EIATTR_INT_WARP_WIDE_INSTR_OFFSETS
	.align		4
        /*0030*/ 	.byte	0x04, 0x31
        /*0032*/ 	.short	(.L_28 - .L_27)


	//   ....[0]....
.L_27:
        /*0034*/ 	.word	0x00000450


	//   ....[1]....
        /*0038*/ 	.word	0x00000460


	//   ....[2]....
        /*003c*/ 	.word	0x000004d0


	//   ....[3]....
        /*0040*/ 	.word	0x000004e0


	//   ....[4]....
        /*0044*/ 	.word	0x000004f0


	//   ....[5]....
        /*0048*/ 	.word	0x00000510


	//   ....[6]....
        /*004c*/ 	.word	0x00000570


	//   ....[7]....
        /*0050*/ 	.word	0x00000590


	//----- nvinfo : EIATTR_COOP_GROUP_MASK_REGIDS
	.align		4
.L_28:
        /*0054*/ 	.byte	0x04, 0x29
        /*0056*/ 	.short	(.L_30 - .L_29)


	//   ....[0]....
.L_29:
        /*0058*/ 	.word	0xffffffff


	//   ....[1]....
        /*005c*/ 	.word	0xffffffff


	//   ....[2]....
        /*0060*/ 	.word	0xffffffff


	//   ....[3]....
        /*0064*/ 	.word	0xffffffff


	//   ....[4]....
        /*0068*/ 	.word	0xffffffff


	//   ....[5]....
        /*006c*/ 	.word	0xffffffff


	//   ....[6]....
        /*0070*/ 	.word	0x0500000f


	//----- nvinfo : EIATTR_COOP_GROUP_INSTR_OFFSETS
	.align		4
.L_30:
        /*0074*/ 	.byte	0x04, 0x28
        /*0076*/ 	.short	(.L_32 - .L_31)


	//   ....[0]....
.L_31:
        /*0078*/ 	.word	0x00000050


	//   ....[1]....
        /*007c*/ 	.word	0x00000080


	//   ....[2]....
        /*0080*/ 	.word	0x00000180


	//   ....[3]....
        /*0084*/ 	.word	0x00000350


	//   ....[4]....
        /*0088*/ 	.word	0x00000390


	//   ....[5]....
        /*008c*/ 	.word	0x000003d0


	//   ....[6]....
        /*0090*/ 	.word	0x00009ec0


	//----- nvinfo : EIATTR_REG_RECONFIG
	.align		4
.L_32:
        /*0094*/ 	.byte	0x01, 0x54
	.zero		2


	//----- nvinfo : EIATTR_SYSCALL_OFFSETS
	.align		4
        /*0098*/ 	.byte	0x04, 0x46
        /*009a*/ 	.short	(.L_34 - .L_33)


	//   ....[0]....
.L_33:
        /*009c*/ 	.word	0x000017f0


	//   ....[1]....
        /*00a0*/ 	.word	0x00001930


	//   ....[2]....
        /*00a4*/ 	.word	0x00001a20


	//   ....[3]....
        /*00a8*/ 	.word	0x00008bc0


	//   ....[4]....
        /*00ac*/ 	.word	0x00008cf0


	//----- nvinfo : EIATTR_MBARRIER_INSTR_OFFSETS
	.align		4
.L_34:
        /*00b0*/ 	.byte	0x04, 0x39
        /*00b2*/ 	.short	(.L_36 - .L_35)


	//   ....[0]....
.L_35:
        /*00b4*/ 	.word	0x00000300
        /*00b8*/ 	.word	0x000000ff
        /*00bc*/ 	.word	0x00000000
        /*00c0*/ 	.short	0x0100
        /*00c2*/ 	.byte	0x09
	.zero		1


	//   ....[1]....
        /*00c4*/ 	.word	0x00000310
        /*00c8*/ 	.word	0x000000ff
        /*00cc*/ 	.word	0x00000010
        /*00d0*/ 	.short	0x0100
        /*00d2*/ 	.byte	0x09
	.zero		1


	//   ....[2]....
        /*00d4*/ 	.word	0x00000320
        /*00d8*/ 	.word	0x000000ff
        /*00dc*/ 	.word	0x00000008
        /*00e0*/ 	.short	0x0100
        /*00e2*/ 	.byte	0x09
	.zero		1


	//   ....[3]....
        /*00e4*/ 	.word	0x00000330
        /*00e8*/ 	.word	0x000000ff
        /*00ec*/ 	.word	0x00000018
        /*00f0*/ 	.short	0x0100
        /*00f2*/ 	.byte	0x09
	.zero		1


	//   ....[4]....
        /*00f4*/ 	.word	0x000005b0
        /*00f8*/ 	.word	0x000000ff
        /*00fc*/ 	.word	0x00000050
        /*0100*/ 	.short	0x0100
        /*0102*/ 	.byte	0x09
	.zero		1


	//   ....[5]....
        /*0104*/ 	.word	0x000005c0
        /*0108*/ 	.word	0x000000ff
        /*010c*/ 	.word	0x00000058
        /*0110*/ 	.short	0x0100
        /*0112*/ 	.byte	0x09
	.zero		1


	//   ....[6]....
        /*0114*/ 	.word	0x00000600
        /*0118*/ 	.word	0x000000ff
        /*011c*/ 	.word	0x00000030
        /*0120*/ 	.short	0x0100
        /*0122*/ 	.byte	0x0a
	.zero		1


	//   ....[7]....
        /*0124*/ 	.word	0x00000620
        /*0128*/ 	.word	0x000000ff
        /*012c*/ 	.word	0x00000038
        /*0130*/ 	.short	0x0100
        /*0132*/ 	.byte	0x0a
	.zero		1


	//   ....[8]....
        /*0134*/ 	.word	0x00000630
        /*0138*/ 	.word	0x000000ff
        /*013c*/ 	.word	0x00000040
        /*0140*/ 	.short	0x0100
        /*0142*/ 	.byte	0x0a
	.zero		1


	//   ....[9]....
        /*0144*/ 	.word	0x00000640
        /*0148*/ 	.word	0x000000ff
        /*014c*/ 	.word	0x00000048
        /*0150*/ 	.short	0x0100
        /*0152*/ 	.byte	0x0a
	.zero		1


	//   ....[10]....
        /*0154*/ 	.word	0x000016a0
        /*0158*/ 	.word	0x00000062
        /*015c*/ 	.word	0xfffffff8
        /*0160*/ 	.short	0x010a
        /*0162*/ 	.byte	0x3f
	.zero		1


	//   ....[11]....
        /*0164*/ 	.word	0x00001ad0
        /*0168*/ 	.word	0x00000003
        /*016c*/ 	.word	0x00000000
        /*0170*/ 	.short	0x010a
        /*0172*/ 	.byte	0x3f
	.zero		1


	//   ....[12]....
        /*0174*/ 	.word	0x00001b10
        /*0178*/ 	.word	0x00000003
        /*017c*/ 	.word	0x00000000
        /*0180*/ 	.short	0x010a
        /*0182*/ 	.byte	0x3f
	.zero		1


	//   ....[13]....
        /*0184*/ 	.word	0x00001c50
        /*0188*/ 	.word	0x00000003
        /*018c*/ 	.word	0x00000000
        /*0190*/ 	.short	0x010a
        /*0192*/ 	.byte	0x3f
	.zero		1


	//   ....[14]....
        /*0194*/ 	.word	0x00002680
        /*0198*/ 	.word	0x00000003
        /*019c*/ 	.word	0x00000000
        /*01a0*/ 	.short	0x010a
        /*01a2*/ 	.byte	0x3f
	.zero		1


	//   ....[15]....
        /*01a4*/ 	.word	0x00002830
        /*01a8*/ 	.word	0x00000006
        /*01ac*/ 	.word	0x00000000
        /*01b0*/ 	.short	0x010a
        /*01b2*/ 	.byte	0x3f
	.zero		1


	//   ....[16]....
        /*01b4*/ 	.word	0x00002a10
        /*01b8*/ 	.word	0x000000ff
        /*01bc*/ 	.word	0x00000000
        /*01c0*/ 	.short	0x0101
        /*01c2*/ 	.byte	0x06
	.zero		1


	//   ....[17]....
        /*01c4*/ 	.word	0x00003260
        /*01c8*/ 	.word	0x00000006
        /*01cc*/ 	.word	0x00000000
        /*01d0*/ 	.short	0x010a
        /*01d2*/ 	.byte	0x3f
	.zero		1


	//   ....[18]....
        /*01d4*/ 	.word	0x000035a0
        /*01d8*/ 	.word	0x000000ff
        /*01dc*/ 	.word	0x00000000
        /*01e0*/ 	.short	0x0101
        /*01e2*/ 	.byte	0x04
	.zero		1


	//   ....[19]....
        /*01e4*/ 	.word	0x00003f30
        /*01e8*/ 	.word	0x00000066
        /*01ec*/ 	.word	0x00000000
        /*01f0*/ 	.short	0x0101
        /*01f2*/ 	.byte	0x2e
	.zero		1


	//   ....[20]....
        /*01f4*/ 	.word	0x00003fd0
        /*01f8*/ 	.word	0x000000ff
        /*01fc*/ 	.word	0x00000000
        /*0200*/ 	.short	0x0101
        /*0202*/ 	.byte	0x04
	.zero		1


	//   ....[21]....
        /*0204*/ 	.word	0x00004020
        /*0208*/ 	.word	0x00000062
        /*020c*/ 	.word	0x00000008
        /*0210*/ 	.short	0x010a
        /*0212*/ 	.byte	0x3f
	.zero		1


	//   ....[22]....
        /*0214*/ 	.word	0x00008100
        /*0218*/ 	.word	0x00000063
        /*021c*/ 	.word	0x00000000
        /*0220*/ 	.short	0x0101
        /*0222*/ 	.byte	0x2e
	.zero		1


	//   ....[23]....
        /*0224*/ 	.word	0x00008e40
        /*0228*/ 	.word	0x00000006
        /*022c*/ 	.word	0x00000010
        /*0230*/ 	.short	0x010a
        /*0232*/ 	.byte	0x3f
	.zero		1


	//   ....[24]....
        /*0234*/ 	.word	0x00009620
        /*0238*/ 	.word	0x00000002
        /*023c*/ 	.word	0x00000058
        /*0240*/ 	.short	0x0101
        /*0242*/ 	.byte	0x3f
	.zero		1


	//   ....[25]....
        /*0244*/ 	.word	0x00009d50
        /*0248*/ 	.word	0x00000005
        /*024c*/ 	.word	0x00000000
        /*0250*/ 	.short	0x010a
        /*0252*/ 	.byte	0x3f
	.zero		1


	//   ....[26]....
        /*0254*/ 	.word	0x00009dd0
        /*0258*/ 	.word	0x00000019
        /*025c*/ 	.word	0x00000000
        /*0260*/ 	.short	0x010a
        /*0262*/ 	.byte	0x3f
	.zero		1


	//   ....[27]....
        /*0264*/ 	.word	0x00009e30
        /*0268*/ 	.word	0x00000062
        /*026c*/ 	.word	0xfffffff8
        /*0270*/ 	.short	0x010a
        /*0272*/ 	.byte	0x3f
	.zero		1


	//   ....[28]....
        /*0274*/ 	.word	0x00009ef0
        /*0278*/ 	.word	0x00000003
        /*027c*/ 	.word	0x00000000
        /*0280*/ 	.short	0x010a
        /*0282*/ 	.byte	0x3f
	.zero		1


	//   ....[29]....
        /*0284*/ 	.word	0x00009f40
        /*0288*/ 	.word	0x00000003
        /*028c*/ 	.word	0x00000000
        /*0290*/ 	.short	0x010a
        /*0292*/ 	.byte	0x3f
	.zero		1


	//   ....[30]....
        /*0294*/ 	.word	0x00009f90
        /*0298*/ 	.word	0x00000006
        /*029c*/ 	.word	0x00000000
        /*02a0*/ 	.short	0x010a
        /*02a2*/ 	.byte	0x3f
	.zero		1


	//   ....[31]....
        /*02a4*/ 	.word	0x00009fe0
        /*02a8*/ 	.word	0x00000062
        /*02ac*/ 	.word	0x00000008
        /*02b0*/ 	.short	0x010a
        /*02b2*/ 	.byte	0x3f
	.zero		1


	//   ....[32]....
        /*02b4*/ 	.word	0x0000a0b0
        /*02b8*/ 	.word	0x00000006
        /*02bc*/ 	.word	0x00000010
        /*02c0*/ 	.short	0x010a
        /*02c2*/ 	.byte	0x3f
	.zero		1


	//   ....[33]....
        /*02c4*/ 	.word	0x0000a180
        /*02c8*/ 	.word	0x00000005
        /*02cc*/ 	.word	0x00000000
        /*02d0*/ 	.short	0x010a
        /*02d2*/ 	.byte	0x3f
	.zero		1


	//----- nvinfo : EIATTR_NUM_MBARRIERS
	.align		4
.L_36:
        /*02d4*/ 	.byte	0x03, 0x38
        /*02d6*/ 	.short	0x000a


	//----- nvinfo : EIATTR_EXIT_INSTR_OFFSETS
	.align		4
        /*02d8*/ 	.byte	0x04, 0x1c
        /*02da*/ 	.short	(.L_38 - .L_37)


	//   ....[0]....
.L_37:
        /*02dc*/ 	.word	0x00001210


	//   ....[1]....
        /*02e0*/ 	.word	0x00001270


	//   ....[2]....
        /*02e4*/ 	.word	0x00008840


	//   ....[3]....
        /*02e8*/ 	.word	0x00008870


	//   ....[4]....
        /*02ec*/ 	.word	0x00009e20


	//----- nvinfo : EIATTR_MAX_THREADS
	.align		4
.L_38:
        /*02f0*/ 	.byte	0x04, 0x05
        /*02f2*/ 	.short	(.L_40 - .L_39)
.L_39:
        /*02f4*/ 	.word	0x00000180
        /*02f8*/ 	.word	0x00000001
        /*02fc*/ 	.word	0x00000001


	//----- nvinfo : EIATTR_CRS_STACK_SIZE
	.align		4
.L_40:
        /*0300*/ 	.byte	0x04, 0x1e
        /*0302*/ 	.short	(.L_42 - .L_41)
.L_41:
        /*0304*/ 	.word	0x00000000


	//----- nvinfo : EIATTR_CBANK_PARAM_SIZE
	.align		4
.L_42:
        /*0308*/ 	.byte	0x03, 0x19
        /*030a*/ 	.short	0x0470


	//----- nvinfo : EIATTR_PARAM_CBANK
	.align		4
        /*030c*/ 	.byte	0x04, 0x0a
        /*030e*/ 	.short	(.L_44 - .L_43)
	.align		4
.L_43:
        /*0310*/ 	.word	index@(.nv.constant0._ZN7cutlass13device_kernelINS_4gemm6kernel13GemmUniversalIN4cute5tupleIJiiiiEEENS1_10collective13CollectiveMmaINS1_39MainloopSm90TmaGmmaRmemAWarpSpecializedILi2ENS5_IJNS4_1CILi1EEESB_SB_EEENS1_32KernelTmaWarpSpecializedPingpongEEENS5_IJNSA_ILi64EEENSA_ILi128EEESG_EEENS_10tfloat32_tENS5_IJSB_llEEESI_NS5_IJlSB_lEEENS4_8TiledMMAINS4_8MMA_AtomIJNS4_4SM904GMMA30MMA_64x128x8_F32TF32TF32_RS_TNILNSO_7ScaleInE1ELSQ_1EEEEEENS4_6LayoutISC_NS5_IJNSA_ILi0EEESU_SU_EEEEENS5_IJNS4_10UnderscoreESX_SX_EEEEENS4_13SM90_TMA_LOADENS4_14ComposedLayoutINS4_7SwizzleILi1ELi4ELi3EEENS4_18smem_ptr_flag_bitsILi32EEENST_INS5_IJNSA_ILi8EEES16_EEENS5_IJSB_S16_EEEEEEENS4_9Copy_AtomIJNS4_39AutoVectorizingCopyWithAssumedAlignmentILi128EEESI_EEENS4_8identityES10_NS11_INS12_ILi3ELi4ELi3EEES15_NST_INS5_IJS16_NSA_ILi32EEEEEENS5_IJS1H_SB_EEEEEEEvS1F_EENS_8epilogue10collective6detail29Sm90TmaWarpSpecializedAdapterINS1O_15DefaultEpilogueISI_SK_SK_NS1N_6thread17LinearCombinationISI_Li1EffLNS1S_9ScaleType4KindE0ELNS_15FloatRoundStyleE2ESI_EENS1_15EpilogueDefaultEEEEEvvEEEEvNT_6ParamsE)
        /*0314*/ 	.short	0x0210
        /*0316*/ 	.short	0x0470


	//----- nvinfo : EIATTR_SW_WAR
	.align		4
.L_44:
        /*0318*/ 	.byte	0x04, 0x36
        /*031a*/ 	.short	(.L_46 - .L_45)
.L_45:
        /*031c*/ 	.word	0x00000008
.L_46:


//--------------------- .nv.callgraph             --------------------------
	.section	.nv.callgraph,"",@"SHT_CUDA_CALLGRAPH"
	.align	4
	.sectionentsize	8
	.align		4
        /*0000*/ 	.word	0x00000000
	.align		4
        /*0004*/ 	.word	0xffffffff
	.align		4
        /*0008*/ 	.word	index@(_ZN7cutlass13device_kernelINS_4gemm6kernel13GemmUniversalIN4cute5tupleIJiiiiEEENS1_10collective13CollectiveMmaINS1_39MainloopSm90TmaGmmaRmemAWarpSpecializedILi2ENS5_IJNS4_1CILi1EEESB_SB_EEENS1_32KernelTmaWarpSpecializedPingpongEEENS5_IJNSA_ILi64EEENSA_ILi128EEESG_EEENS_10tfloat32_tENS5_IJSB_llEEESI_NS5_IJlSB_lEEENS4_8TiledMMAINS4_8MMA_AtomIJNS4_4SM904GMMA30MMA_64x128x8_F32TF32TF32_RS_TNILNSO_7ScaleInE1ELSQ_1EEEEEENS4_6LayoutISC_NS5_IJNSA_ILi0EEESU_SU_EEEEENS5_IJNS4_10UnderscoreESX_SX_EEEEENS4_13SM90_TMA_LOADENS4_14ComposedLayoutINS4_7SwizzleILi1ELi4ELi3EEENS4_18smem_ptr_flag_bitsILi32EEENST_INS5_IJNSA_ILi8EEES16_EEENS5_IJSB_S16_EEEEEEENS4_9Copy_AtomIJNS4_39AutoVectorizingCopyWithAssumedAlignmentILi128EEESI_EEENS4_8identityES10_NS11_INS12_ILi3ELi4ELi3EEES15_NST_INS5_IJS16_NSA_ILi32EEEEEENS5_IJS1H_SB_EEEEEEEvS1F_EENS_8epilogue10collective6detail29Sm90TmaWarpSpecializedAdapterINS1O_15DefaultEpilogueISI_SK_SK_NS1N_6thread17LinearCombinationISI_Li1EffLNS1S_9ScaleType4KindE0ELNS_15FloatRoundStyleE2ESI_EENS1_15EpilogueDefaultEEEEEvvEEEEvNT_6ParamsE)
	.align		4
        /*000c*/ 	.word	index@(__assertfail)
	.align		4
        /*0010*/ 	.word	0x00000000
	.align		4
        /*0014*/ 	.word	0xfffffffe
	.align		4
        /*0018*/ 	.word	0x00000000
	.align		4
        /*001c*/ 	.word	0xfffffffd
	.align		4
        /*0020*/ 	.word	0x00000000
	.align		4
        /*0024*/ 	.word	0xfffffffc


//--------------------- .nv.constant4             --------------------------
	.section	.nv.constant4,"a",@progbits
	.align	8
	.align		8
.nv.constant4:
        /*0000*/ 	.dword	__assertfail
	.align		8
        /*0008*/ 	.dword	__unnamed_1
	.align		8
        /*0010*/ 	.dword	__unnamed_2
	.align		8
        /*0018*/ 	.dword	_ZN40_INTERNAL_3feb85b6_4_k_cu_78c76093_291284cuda3std3__45__cpo5beginE
	.align		8
        /*0020*/ 	.dword	_ZN40_INTERNAL_3feb85b6_4_k_cu_78c76093_291284cuda3std3__45__cpo3endE
	.align		8
        /*0028*/ 	.dword	_ZN40_INTERNAL_3feb85b6_4_k_cu_78c76093_291284cuda3std3__45__cpo6cbeginE
	.align		8
        /*0030*/ 	.dword	_ZN40_INTERNAL_3feb85b6_4_k_cu_78c76093_291284cuda3std3__45__cpo4cendE
	.align		8
        /*0038*/ 	.dword	_ZN40_INTERNAL_3feb85b6_4_k_cu_78c76093_291284cuda3std3__442_GLOBAL__N__3feb85b6_4_k_cu_78c76093_291286ignoreE
	.align		8
        /*0040*/ 	.dword	_ZN40_INTERNAL_3feb85b6_4_k_cu_78c76093_291284cuda3std3__419piecewise_constructE
	.align		8
        /*0048*/ 	.dword	_ZN40_INTERNAL_3feb85b6_4_k_cu_78c76093_291284cuda3std3__48in_placeE
	.align		8
        /*0050*/ 	.dword	_ZN40_INTERNAL_3feb85b6_4_k_cu_78c76093_291284cuda3std6ranges3__45__cpo4swapE
	.align		8
        /*0058*/ 	.dword	_ZN40_INTERNAL_3feb85b6_4_k_cu_78c76093_291284cuda3std6ranges3__45__cpo9iter_moveE
	.align		8
        /*0060*/ 	.dword	_ZN40_INTERNAL_3feb85b6_4_k_cu_78c76093_291284cute7productE
	.align		8
        /*0068*/ 	.dword	_ZN40_INTERNAL_3feb85b6_4_k_cu_78c76093_291284cute1_E
	.align		8
        /*0070*/ 	.dword	$str$24
	.align		8
        /*0078*/ 	.dword	$str$25


//--------------------- .text._ZN7cutlass13device_kernelINS_4gemm6kernel13GemmUniversalIN4cute5tupleIJiiiiEEENS1_10collective13CollectiveMmaINS1_39MainloopSm90TmaGmmaRmemAWarpSpecializedILi2ENS5_IJNS4_1CILi1EEESB_SB_EEENS1_32KernelTmaWarpSpecializedPingpongEEENS5_IJNSA_ILi64EEENSA_ILi128EEESG_EEENS_10tfloat32_tENS5_IJSB_llEEESI_NS5_IJlSB_lEEENS4_8TiledMMAINS4_8MMA_AtomIJNS4_4SM904GMMA30MMA_64x128x8_F32TF32TF32_RS_TNILNSO_7ScaleInE1ELSQ_1EEEEEENS4_6LayoutISC_NS5_IJNSA_ILi0EEESU_SU_EEEEENS5_IJNS4_10UnderscoreESX_SX_EEEEENS4_13SM90_TMA_LOADENS4_14ComposedLayoutINS4_7SwizzleILi1ELi4ELi3EEENS4_18smem_ptr_flag_bitsILi32EEENST_INS5_IJNSA_ILi8EEES16_EEENS5_IJSB_S16_EEEEEEENS4_9Copy_AtomIJNS4_39AutoVectorizingCopyWithAssumedAlignmentILi128EEESI_EEENS4_8identityES10_NS11_INS12_ILi3ELi4ELi3EEES15_NST_INS5_IJS16_NSA_ILi32EEEEEENS5_IJS1H_SB_EEEEEEEvS1F_EENS_8epilogue10collective6detail29Sm90TmaWarpSpecializedAdapterINS1O_15DefaultEpilogueISI_SK_SK_NS1N_6thread17LinearCombinationISI_Li1EffLNS1S_9ScaleType4KindE0ELNS_15FloatRoundStyleE2ESI_EENS1_15EpilogueDefaultEEEEEvvEEEEvNT_6ParamsE --------------------------
	.section	.text._ZN7cutlass13device_kernelINS_4gemm6kernel13GemmUniversalIN4cute5tupleIJiiiiEEENS1_10collective13CollectiveMmaINS1_39MainloopSm90TmaGmmaRmemAWarpSpecializedILi2ENS5_IJNS4_1CILi1EEESB_SB_EEENS1_32KernelTmaWarpSpecializedPingpongEEENS5_IJNSA_ILi64EEENSA_ILi128EEESG_EEENS_10tfloat32_tENS5_IJSB_llEEESI_NS5_IJlSB_lEEENS4_8TiledMMAINS4_8MMA_AtomIJNS4_4SM904GMMA30MMA_64x128x8_F32TF32TF32_RS_TNILNSO_7ScaleInE1ELSQ_1EEEEEENS4_6LayoutISC_NS5_IJNSA_ILi0EEESU_SU_EEEEENS5_IJNS4_10UnderscoreESX_SX_EEEEENS4_13SM90_TMA_LOADENS4_14ComposedLayoutINS4_7SwizzleILi1ELi4ELi3EEENS4_18smem_ptr_flag_bitsILi32EEENST_INS5_IJNSA_ILi8EEES16_EEENS5_IJSB_S16_EEEEEEENS4_9Copy_AtomIJNS4_39AutoVectorizingCopyWithAssumedAlignmentILi128EEESI_EEENS4_8identityES10_NS11_INS12_ILi3ELi4ELi3EEES15_NST_INS5_IJS16_NSA_ILi32EEEEEENS5_IJS1H_SB_EEEEEEEvS1F_EENS_8epilogue10collective6detail29Sm90TmaWarpSpecializedAdapterINS1O_15DefaultEpilogueISI_SK_SK_NS1N_6thread17LinearCombinationISI_Li1EffLNS1S_9ScaleType4KindE0ELNS_15FloatRoundStyleE2ESI_EENS1_15EpilogueDefaultEEEEEvvEEEEvNT_6ParamsE,"ax",@progbits
	.align	128
.text._ZN7cutlass13device_kernelINS_4gemm6kernel13GemmUniversalIN4cute5tupleIJiiiiEEENS1_10collective13CollectiveMmaINS1_39MainloopSm90TmaGmmaRmemAWarpSpecializedILi2ENS5_IJNS4_1CILi1EEESB_SB_EEENS1_32KernelTmaWarpSpecializedPingpongEEENS5_IJNSA_ILi64EEENSA_ILi128EEESG_EEENS_10tfloat32_tENS5_IJSB_llEEESI_NS5_IJlSB_lEEENS4_8TiledMMAINS4_8MMA_AtomIJNS4_4SM904GMMA30MMA_64x128x8_F32TF32TF32_RS_TNILNSO_7ScaleInE1ELSQ_1EEEEEENS4_6LayoutISC_NS5_IJNSA_ILi0EEESU_SU_EEEEENS5_IJNS4_10UnderscoreESX_SX_EEEEENS4_13SM90_TMA_LOADENS4_14ComposedLayoutINS4_7SwizzleILi1ELi4ELi3EEENS4_18smem_ptr_flag_bitsILi32EEENST_INS5_IJNSA_ILi8EEES16_EEENS5_IJSB_S16_EEEEEEENS4_9Copy_AtomIJNS4_39AutoVectorizingCopyWithAssumedAlignmentILi128EEESI_EEENS4_8identityES10_NS11_INS12_ILi3ELi4ELi3EEES15_NST_INS5_IJS16_NSA_ILi32EEEEEENS5_IJS1H_SB_EEEEEEEvS1F_EENS_8epilogue10collective6detail29Sm90TmaWarpSpecializedAdapterINS1O_15DefaultEpilogueISI_SK_SK_NS1N_6thread17LinearCombinationISI_Li1EffLNS1S_9ScaleType4KindE0ELNS_15FloatRoundStyleE2ESI_EENS1_15EpilogueDefaultEEEEEvvEEEEvNT_6ParamsE:
        .type           _ZN7cutlass13device_kernelINS_4gemm6kernel13GemmUniversalIN4cute5tupleIJiiiiEEENS1_10collective13CollectiveMmaINS1_39MainloopSm90TmaGmmaRmemAWarpSpecializedILi2ENS5_IJNS4_1CILi1EEESB_SB_EEENS1_32KernelTmaWarpSpecializedPingpongEEENS5_IJNSA_ILi64EEENSA_ILi128EEESG_EEENS_10tfloat32_tENS5_IJSB_llEEESI_NS5_IJlSB_lEEENS4_8TiledMMAINS4_8MMA_AtomIJNS4_4SM904GMMA30MMA_64x128x8_F32TF32TF32_RS_TNILNSO_7ScaleInE1ELSQ_1EEEEEENS4_6LayoutISC_NS5_IJNSA_ILi0EEESU_SU_EEEEENS5_IJNS4_10UnderscoreESX_SX_EEEEENS4_13SM90_TMA_LOADENS4_14ComposedLayoutINS4_7SwizzleILi1ELi4ELi3EEENS4_18smem_ptr_flag_bitsILi32EEENST_INS5_IJNSA_ILi8EEES16_EEENS5_IJSB_S16_EEEEEEENS4_9Copy_AtomIJNS4_39AutoVectorizingCopyWithAssumedAlignmentILi128EEESI_EEENS4_8identityES10_NS11_INS12_ILi3ELi4ELi3EEES15_NST_INS5_IJS16_NSA_ILi32EEEEEENS5_IJS1H_SB_EEEEEEEvS1F_EENS_8epilogue10collective6detail29Sm90TmaWarpSpecializedAdapterINS1O_15DefaultEpilogueISI_SK_SK_NS1N_6thread17LinearCombinationISI_Li1EffLNS1S_9ScaleType4KindE0ELNS_15FloatRoundStyleE2ESI_EENS1_15EpilogueDefaultEEEEEvvEEEEvNT_6ParamsE,@function
        .size           _ZN7cutlass13device_kernelINS_4gemm6kernel13GemmUniversalIN4cute5tupleIJiiiiEEENS1_10collective13CollectiveMmaINS1_39MainloopSm90TmaGmmaRmemAWarpSpecializedILi2ENS5_IJNS4_1CILi1EEESB_SB_EEENS1_32KernelTmaWarpSpecializedPingpongEEENS5_IJNSA_ILi64EEENSA_ILi128EEESG_EEENS_10tfloat32_tENS5_IJSB_llEEESI_NS5_IJlSB_lEEENS4_8TiledMMAINS4_8MMA_AtomIJNS4_4SM904GMMA30MMA_64x128x8_F32TF32TF32_RS_TNILNSO_7ScaleInE1ELSQ_1EEEEEENS4_6LayoutISC_NS5_IJNSA_ILi0EEESU_SU_EEEEENS5_IJNS4_10UnderscoreESX_SX_EEEEENS4_13SM90_TMA_LOADENS4_14ComposedLayoutINS4_7SwizzleILi1ELi4ELi3EEENS4_18smem_ptr_flag_bitsILi32EEENST_INS5_IJNSA_ILi8EEES16_EEENS5_IJSB_S16_EEEEEEENS4_9Copy_AtomIJNS4_39AutoVectorizingCopyWithAssumedAlignmentILi128EEESI_EEENS4_8identityES10_NS11_INS12_ILi3ELi4ELi3EEES15_NST_INS5_IJS16_NSA_ILi32EEEEEENS5_IJS1H_SB_EEEEEEEvS1F_EENS_8epilogue10collective6detail29Sm90TmaWarpSpecializedAdapterINS1O_15DefaultEpilogueISI_SK_SK_NS1N_6thread17LinearCombinationISI_Li1EffLNS1S_9ScaleType4KindE0ELNS_15FloatRoundStyleE2ESI_EENS1_15EpilogueDefaultEEEEEvvEEEEvNT_6ParamsE,(.L_x_207 - _ZN7cutlass13device_kernelINS_4gemm6kernel13GemmUniversalIN4cute5tupleIJiiiiEEENS1_10collective13CollectiveMmaINS1_39MainloopSm90TmaGmmaRmemAWarpSpecializedILi2ENS5_IJNS4_1CILi1EEESB_SB_EEENS1_32KernelTmaWarpSpecializedPingpongEEENS5_IJNSA_ILi64EEENSA_ILi128EEESG_EEENS_10tfloat32_tENS5_IJSB_llEEESI_NS5_IJlSB_lEEENS4_8TiledMMAINS4_8MMA_AtomIJNS4_4SM904GMMA30MMA_64x128x8_F32TF32TF32_RS_TNILNSO_7ScaleInE1ELSQ_1EEEEEENS4_6LayoutISC_NS5_IJNSA_ILi0EEESU_SU_EEEEENS5_IJNS4_10UnderscoreESX_SX_EEEEENS4_13SM90_TMA_LOADENS4_14ComposedLayoutINS4_7SwizzleILi1ELi4ELi3EEENS4_18smem_ptr_flag_bitsILi32EEENST_INS5_IJNSA_ILi8EEES16_EEENS5_IJSB_S16_EEEEEEENS4_9Copy_AtomIJNS4_39AutoVectorizingCopyWithAssumedAlignmentILi128EEESI_EEENS4_8identityES10_NS11_INS12_ILi3ELi4ELi3EEES15_NST_INS5_IJS16_NSA_ILi32EEEEEENS5_IJS1H_SB_EEEEEEEvS1F_EENS_8epilogue10collective6detail29Sm90TmaWarpSpecializedAdapterINS1O_15DefaultEpilogueISI_SK_SK_NS1N_6thread17LinearCombinationISI_Li1EffLNS1S_9ScaleType4KindE0ELNS_15FloatRoundStyleE2ESI_EENS1_15EpilogueDefaultEEEEEvvEEEEvNT_6ParamsE)
        .other          _ZN7cutlass13device_kernelINS_4gemm6kernel13GemmUniversalIN4cute5tupleIJiiiiEEENS1_10collective13CollectiveMmaINS1_39MainloopSm90TmaGmmaRmemAWarpSpecializedILi2ENS5_IJNS4_1CILi1EEESB_SB_EEENS1_32KernelTmaWarpSpecializedPingpongEEENS5_IJNSA_ILi64EEENSA_ILi128EEESG_EEENS_10tfloat32_tENS5_IJSB_llEEESI_NS5_IJlSB_lEEENS4_8TiledMMAINS4_8MMA_AtomIJNS4_4SM904GMMA30MMA_64x128x8_F32TF32TF32_RS_TNILNSO_7ScaleInE1ELSQ_1EEEEEENS4_6LayoutISC_NS5_IJNSA_ILi0EEESU_SU_EEEEENS5_IJNS4_10UnderscoreESX_SX_EEEEENS4_13SM90_TMA_LOADENS4_14ComposedLayoutINS4_7SwizzleILi1ELi4ELi3EEENS4_18smem_ptr_flag_bitsILi32EEENST_INS5_IJNSA_ILi8EEES16_EEENS5_IJSB_S16_EEEEEEENS4_9Copy_AtomIJNS4_39AutoVectorizingCopyWithAssumedAlignmentILi128EEESI_EEENS4_8identityES10_NS11_INS12_ILi3ELi4ELi3EEES15_NST_INS5_IJS16_NSA_ILi32EEEEEENS5_IJS1H_SB_EEEEEEEvS1F_EENS_8epilogue10collective6detail29Sm90TmaWarpSpecializedAdapterINS1O_15DefaultEpilogueISI_SK_SK_NS1N_6thread17LinearCombinationISI_Li1EffLNS1S_9ScaleType4KindE0ELNS_15FloatRoundStyleE2ESI_EENS1_15EpilogueDefaultEEEEEvvEEEEvNT_6ParamsE,@"STO_CUDA_ENTRY STV_DEFAULT"
_ZN7cutlass13device_kernelINS_4gemm6kernel13GemmUniversalIN4cute5tupleIJiiiiEEENS1_10collective13CollectiveMmaINS1_39MainloopSm90TmaGmmaRmemAWarpSpecializedILi2ENS5_IJNS4_1CILi1EEESB_SB_EEENS1_32KernelTmaWarpSpecializedPingpongEEENS5_IJNSA_ILi64EEENSA_ILi128EEESG_EEENS_10tfloat32_tENS5_IJSB_llEEESI_NS5_IJlSB_lEEENS4_8TiledMMAINS4_8MMA_AtomIJNS4_4SM904GMMA30MMA_64x128x8_F32TF32TF32_RS_TNILNSO_7ScaleInE1ELSQ_1EEEEEENS4_6LayoutISC_NS5_IJNSA_ILi0EEESU_SU_EEEEENS5_IJNS4_10UnderscoreESX_SX_EEEEENS4_13SM90_TMA_LOADENS4_14ComposedLayoutINS4_7SwizzleILi1ELi4ELi3EEENS4_18smem_ptr_flag_bitsILi32EEENST_INS5_IJNSA_ILi8EEES16_EEENS5_IJSB_S16_EEEEEEENS4_9Copy_AtomIJNS4_39AutoVectorizingCopyWithAssumedAlignmentILi128EEESI_EEENS4_8identityES10_NS11_INS12_ILi3ELi4ELi3EEES15_NST_INS5_IJS16_NSA_ILi32EEEEEENS5_IJS1H_SB_EEEEEEEvS1F_EENS_8epilogue10collective6detail29Sm90TmaWarpSpecializedAdapterINS1O_15DefaultEpilogueISI_SK_SK_NS1N_6thread17LinearCombinationISI_Li1EffLNS1S_9ScaleType4KindE0ELNS_15FloatRoundStyleE2ESI_EENS1_15EpilogueDefaultEEEEEvvEEEEvNT_6ParamsE:
[----:B------:R-:W0:Y:S01]  /*0000*/  LDC R1, c[0x0][0x28] ;  /* 0x00000a00ff017b82 */ /* 0x000e220000000800 */
[----:B------:R-:W1:Y:S01]  /*0010*/  S2R R0, SR_TID.X ;  /* 0x0000000000007919 */ /* 0x000e620000002100 */
[----:B------:R-:W-:Y:S01]  /*0020*/  ELECT P0, URZ, PT ;  /* 0x00000000003f782f */ /* 0x000fe20003800000 */
[----:B------:R-:W-:Y:S01]  /*0030*/  BSSY B0, `(.L_x_0) ;  /* 0x0000014000007945 */ /* 0x000fe20003800000 */
[----:B-1----:R-:W-:-:S05]  /*0040*/  SHF.R.U32.HI R2, RZ, 0x5, R0 ;  /* 0x00000005ff027819 */ /* 0x002fca0000011600 */
[----:B------:R-:W1:Y:S02]  /*0050*/  SHFL.IDX PT, R3, R2, RZ, 0x1f ;  /* 0x00001fff02037589 */ /* 0x000e6400000e0000 */
[----:B-1----:R-:W-:Y:S02]  /*0060*/  R2UR UR8, R3 ;  /* 0x00000000030872ca */ /* 0x002fe400000e0000 */
[----:B------:R-:W-:-:S05]  /*0070*/  SHF.R.U32.HI R3, RZ, 0x7, R0 ;  /* 0x00000007ff037819 */ /* 0x000fca0000011600 */
[----:B------:R1:W2:Y:S06]  /*0080*/  SHFL.IDX PT, R4, R3, RZ, 0x1f ;  /* 0x00001fff03047589 */ /* 0x0002ac00000e0000 */
[----:B------:R-:W-:Y:S02]  /*0090*/  USHF.R.S32.HI UR4, URZ, 0x1f, UR8 ;  /* 0x0000001f3f047899 */ /* 0x000fe40008011408 */
[----:B------:R-:W-:Y:S02]  /*00a0*/  ISETP.NE.OR P0, PT, RZ, UR8, !P0 ;  /* 0x00000008ff007c0c */ /* 0x000fe4000c705670 */
[----:B------:R-:W-:-:S04]  /*00b0*/  ULEA.HI UR4, UR4, UR8, URZ, 0x2 ;  /* 0x0000000804047291 */ /* 0x000fc8000f8f103f */
[----:B------:R-:W-:-:S04]  /*00c0*/  ULOP3.LUT UR4, UR4, 0xfffffffc, URZ, 0xc0, !UPT ;  /* 0xfffffffc04047892 */ /* 0x000fc8000f8ec03f */
[----:B------:R-:W-:-:S03]  /*00d0*/  UIADD3 UR8, UR8, -UR4, URZ ;  /* 0x8000000408087290 */ /* 0x000fc6000fffe03f */
[----:B01----:R-:W-:Y:S09]  /*00e0*/  @P0 BRA `(.L_x_1) ;  /* 0x0000000000200947 */ /* 0x003ff20003800000 */
[----:B------:R-:W-:Y:S02]  /*00f0*/  ULDC.64 UR4, c[0x0][0x198] ;  /* 0x0000660000047ab9 */ /* 0x000fe40000000a00 */
[----:B------:R-:W-:Y:S02]  /*0100*/  UIADD3 UR6, UP0, UR4, 0xf0, URZ ;  /* 0x000000f004067890 */ /* 0x000fe4000ff1e03f */
[----:B------:R-:W-:Y:S02]  /*0110*/  UIADD3 UR4, UP1, UR4, 0x1f0, URZ ;  /* 0x000001f004047890 */ /* 0x000fe4000ff3e03f */
[----:B------:R-:W-:Y:S02]  /*0120*/  UIADD3.X UR7, URZ, UR5, URZ, UP0, !UPT ;  /* 0x000000053f077290 */ /* 0x000fe400087fe43f */
[----:B------:R-:W-:-:S07]  /*0130*/  UIADD3.X UR5, URZ, UR5, URZ, UP1, !UPT ;  /* 0x000000053f057290 */ /* 0x000fce0008ffe43f */
[----:B------:R0:W-:Y:S02]  /*0140*/  UTMACCTL.PF [UR6] ;  /* 0x00000000060079b9 */ /* 0x0001e40008040000 */
[----:B------:R0:W-:Y:S02]  /*0150*/  UTMACCTL.PF [UR4] ;  /* 0x00000000040079b9 */ /* 0x0001e40008040000 */
[----:B0-----:R-:W-:Y:S01]  /*0160*/  NOP ;  /* 0x0000000000007918 */ /* 0x001fe20000000000 */
.L_x_1:
[----:B------:R-:W-:Y:S05]  /*0170*/  BSYNC B0 ;  /* 0x0000000000007941 */ /* 0x000fea0003800000 */
.L_x_0:
[----:B------:R-:W0:Y:S01]  /*0180*/  SHFL.IDX PT, R5, R2, RZ, 0x1f ;  /* 0x00001fff02057589 */ /* 0x000e2200000e0000 */
[----:B--2---:R-:W-:Y:S01]  /*0190*/  R2UR UR15, R4 ;  /* 0x00000000040f72ca */ /* 0x004fe200000e0000 */
[----:B------:R-:W-:-:S04]  /*01a0*/  UISETP.NE.AND UP0, UPT, UR8, 0x3, UPT ;  /* 0x000000030800788c */ /* 0x000fc8000bf05270 */
[----:B------:R-:W-:-:S08]  /*01b0*/  UISETP.EQ.OR UP0, UPT, UR8, URZ, !UP0 ;  /* 0x0000003f0800728c */ /* 0x000fd0000c702670 */
[----:B------:R-:W-:Y:S02]  /*01c0*/  UIADD3 UR18, UR15, -0x1, URZ ;  /* 0xffffffff0f127890 */ /* 0x000fe4000fffe03f */
[----:B------:R-:W-:Y:S02]  /*01d0*/  UISETP.EQ.AND UP0, UPT, UR15, URZ, UP0 ;  /* 0x0000003f0f00728c */ /* 0x000fe40008702270 */
[----:B------:R-:W-:Y:S02]  /*01e0*/  UISETP.GE.U32.AND UP1, UPT, UR18, 0x2, UPT ;  /* 0x000000021200788c */ /* 0x000fe4000bf26070 */
[----:B------:R-:W-:Y:S01]  /*01f0*/  USEL UR38, URZ, 0x1, !UP0 ;  /* 0x000000013f267887 */ /* 0x000fe2000c000000 */
[----:B0-----:R-:W-:-:S03]  /*0200*/  ISETP.NE.AND P0, PT, R5, RZ, PT ;  /* 0x000000ff0500720c */ /* 0x001fc60003f05270 */
[----:B------:R-:W-:-:S10]  /*0210*/  USEL UR38, UR38, 0x2, UP1 ;  /* 0x0000000226267887 */ /* 0x000fd40008800000 */
[----:B------:R-:W-:Y:S05]  /*0220*/  @P0 BRA `(.L_x_2) ;  /* 0x0000000000480947 */ /* 0x000fea0003800000 */
[----:B------:R-:W0:Y:S01]  /*0230*/  S2UR UR9, SR_CgaCtaId ;  /* 0x00000000000979c3 */ /* 0x000e220000008800 */
[----:B------:R-:W-:Y:S01]  /*0240*/  UMOV UR4, 0x400 ;  /* 0x0000040000047882 */ /* 0x000fe20000000000 */
[----:B------:R-:W-:Y:S01]  /*0250*/  UMOV UR5, 0x1 ;  /* 0x0000000100057882 */ /* 0x000fe20000000000 */
[----:B------:R-:W-:Y:S01]  /*0260*/  UMOV UR6, 0x80 ;  /* 0x0000008000067882 */ /* 0x000fe20000000000 */
[----:B------:R-:W-:Y:S01]  /*0270*/  ELECT P0, URZ, PT ;  /* 0x00000000003f782f */ /* 0x000fe20003800000 */
[----:B------:R-:W-:-:S04]  /*0280*/  UIADD3 UR6, -UR6, 0x100000, URZ ;  /* 0x0010000006067890 */ /* 0x000fc8000fffe13f */
[----:B------:R-:W-:Y:S02]  /*0290*/  USHF.L.U32 UR7, UR6, 0xb, URZ ;  /* 0x0000000b06077899 */ /* 0x000fe4000800063f */
[----:B------:R-:W-:Y:S02]  /*02a0*/  USHF.L.U32 UR6, UR6, 0x1, URZ ;  /* 0x0000000106067899 */ /* 0x000fe4000800063f */
[----:B0-----:R-:W-:Y:S02]  /*02b0*/  ULEA UR9, UR9, UR4, 0x18 ;  /* 0x0000000409097291 */ /* 0x001fe4000f8ec03f */
[----:B------:R-:W-:-:S04]  /*02c0*/  UIADD3 UR4, -UR5, 0x100000, URZ ;  /* 0x0010000005047890 */ /* 0x000fc8000fffe13f */
[----:B------:R-:W-:Y:S02]  /*02d0*/  USHF.L.U32 UR5, UR4, 0xb, URZ ;  /* 0x0000000b04057899 */ /* 0x000fe4000800063f */
[----:B------:R-:W-:Y:S01]  /*02e0*/  USHF.L.U32 UR4, UR4, 0x1, URZ ;  /* 0x0000000104047899 */ /* 0x000fe2000800063f */
[----:B------:R-:W0:Y:S11]  /*02f0*/  FENCE.VIEW.ASYNC.S ;  /* 0x00000000000073c6 */ /* 0x000e360000000000 */
[----:B0-----:R0:W1:Y:S01]  /*0300*/  SYNCS.EXCH.64 URZ, [UR9], UR4 ;  /* 0x00000004093f75b2 */ /* 0x0010620008000100 */
[----:B------:R0:W2:Y:S01]  /*0310*/  SYNCS.EXCH.64 URZ, [UR9+0x10], UR6 ;  /* 0x00001006093f75b2 */ /* 0x0000a20008000100 */
[----:B------:R0:W3:Y:S01]  /*0320*/  SYNCS.EXCH.64 URZ, [UR9+0x8], UR4 ;  /* 0x00000804093f75b2 */ /* 0x0000e20008000100 */
[----:B------:R0:W4:Y:S01]  /*0330*/  SYNCS.EXCH.64 URZ, [UR9+0x18], UR6 ;  /* 0x00001806093f75b2 */ /* 0x0001220008000100 */
[----:B------:R-:W-:Y:S01]  /*0340*/  NOP ;  /* 0x0000000000007918 */ /* 0x000fe20000000000 */
.L_x_2:
[----:B------:R-:W5:Y:S01]  /*0350*/  SHFL.IDX PT, R5, R2, RZ, 0x1f ;  /* 0x00001fff02057589 */ /* 0x000f6200000e0000 */
[----:B------:R-:W-:Y:S01]  /*0360*/  ELECT P0, URZ, PT ;  /* 0x00000000003f782f */ /* 0x000fe20003800000 */
[----:B------:R-:W-:Y:S01]  /*0370*/  NOP ;  /* 0x0000000000007918 */ /* 0x000fe20000000000 */
[----:B------:R-:W-:Y:S01]  /*0380*/  ELECT P1, URZ, PT ;  /* 0x00000000003f782f */ /* 0x000fe20003820000 */
[----:B------:R-:W1:Y:S01]  /*0390*/  SHFL.IDX PT, R4, R2, RZ, 0x1f ;  /* 0x00001fff02047589 */ /* 0x000e6200000e0000 */
[----:B0-----:R-:W-:Y:S01]  /*03a0*/  UMOV UR4, 0x20 ;  /* 0x0000002000047882 */ /* 0x001fe20000000000 */
[----:B------:R-:W-:Y:S01]  /*03b0*/  UMOV UR12, 0x80 ;  /* 0x00000080000c7882 */ /* 0x000fe20000000000 */
[----:B------:R-:W-:Y:S01]  /*03c0*/  NOP ;  /* 0x0000000000007918 */ /* 0x000fe20000000000 */
[----:B------:R0:W2:Y:S01]  /*03d0*/  SHFL.IDX PT, R98, R3, RZ, 0x1f ;  /* 0x00001fff03627589 */ /* 0x0000a200000e0000 */
[----:B------:R-:W-:Y:S01]  /*03e0*/  ULDC.64 UR36, c[0x0][0x208] ;  /* 0x0000820000247ab9 */ /* 0x000fe20000000a00 */
[----:B0-----:R-:W-:-:S04]  /*03f0*/  SHF.R.S32.HI R3, RZ, 0x1f, R0 ;  /* 0x0000001fff037819 */ /* 0x001fc80000011400 */
[----:B------:R-:W-:Y:S02]  /*0400*/  LEA.HI R3, R3, R0, RZ, 0x7 ;  /* 0x0000000003037211 */ /* 0x000fe400078f38ff */
[----:B-----5:R-:W-:Y:S02]  /*0410*/  ISETP.NE.OR P0, PT, R5, RZ, !P0 ;  /* 0x000000ff0500720c */ /* 0x020fe40004705670 */
[----:B------:R-:W-:Y:S02]  /*0420*/  LOP3.LUT R3, R3, 0xffffff80, RZ, 0xc0, !PT ;  /* 0xffffff8003037812 */ /* 0x000fe400078ec0ff */
[----:B-1----:R-:W-:-:S03]  /*0430*/  ISETP.NE.OR P1, PT, R4, RZ, !P1 ;  /* 0x000000ff0400720c */ /* 0x002fc60004f25670 */
[----:B------:R-:W-:-:S06]  /*0440*/  IMAD.IADD R23, R0, 0x1, -R3 ;  /* 0x0000000100177824 */ /* 0x000fcc00078e0a03 */
[----:B------:R-:W-:-:S04]  /*0450*/  VOTEU.ALL UP0, P0 ;  /* 0x00000000003f7886 */ /* 0x000fc80000000000 */
[----:B------:R-:W-:Y:S01]  /*0460*/  VOTEU.ALL UP1, P1 ;  /* 0x00000000003f7886 */ /* 0x000fe20000820000 */
[----:B------:R-:W0:Y:S01]  /*0470*/  @!UP0 S2UR UR7, SR_CgaCtaId ;  /* 0x00000000000789c3 */ /* 0x000e220000008800 */
[----:B------:R-:W-:Y:S01]  /*0480*/  @!UP0 UMOV UR6, 0x400 ;  /* 0x0000040000068882 */ /* 0x000fe20000000000 */
[----:B------:R-:W-:-:S04]  /*0490*/  @!UP0 UIADD3 UR4, -UR4, 0x100000, URZ ;  /* 0x0010000004048890 */ /* 0x000fc8000fffe13f */
[----:B------:R-:W-:Y:S02]  /*04a0*/  @!UP0 USHF.L.U32 UR5, UR4, 0xb, URZ ;  /* 0x0000000b04058899 */ /* 0x000fe4000800063f */
[----:B------:R-:W-:Y:S01]  /*04b0*/  @!UP0 USHF.L.U32 UR4, UR4, 0x1, URZ ;  /* 0x0000000104048899 */ /* 0x000fe2000800063f */
[----:B------:R-:W-:Y:S01]  /*04c0*/  @!UP1 UMOV UR10, 0x400 ;  /* 0x00000400000a9882 */ /* 0x000fe20000000000 */
[----:B------:R-:W-:Y:S01]  /*04d0*/  VOTEU.ALL UP2, P1 ;  /* 0x00000000003f7886 */ /* 0x000fe20000840000 */
[----:B------:R-:W-:Y:S01]  /*04e0*/  VOTEU.ALL UP3, P1 ;  /* 0x00000000003f7886 */ /* 0x000fe20000860000 */
[----:B------:R-:W-:Y:S01]  /*04f0*/  VOTEU.ALL UP4, P1 ;  /* 0x00000000003f7886 */ /* 0x000fe20000880000 */
[----:B------:R-:W1:Y:S01]  /*0500*/  @!UP1 S2UR UR11, SR_CgaCtaId ;  /* 0x00000000000b99c3 */ /* 0x000e620000008800 */
[----:B------:R-:W-:Y:S01]  /*0510*/  VOTEU.ALL UP5, P1 ;  /* 0x00000000003f7886 */ /* 0x000fe200008a0000 */
[----:B------:R-:W-:Y:S01]  /*0520*/  ISETP.NE.AND P1, PT, RZ, UR15, PT ;  /* 0x0000000fff007c0c */ /* 0x000fe2000bf25270 */
[----:B0-----:R-:W-:-:S02]  /*0530*/  @!UP0 ULEA UR9, UR7, UR6, 0x18 ;  /* 0x0000000607098291 */ /* 0x001fc4000f8ec03f */
[----:B------:R-:W-:-:S04]  /*0540*/  @!UP1 UIADD3 UR6, -UR12, 0x100000, URZ ;  /* 0x001000000c069890 */ /* 0x000fc8000fffe13f */
[----:B------:R-:W-:Y:S02]  /*0550*/  @!UP1 USHF.L.U32 UR7, UR6, 0xb, URZ ;  /* 0x0000000b06079899 */ /* 0x000fe4000800063f */
[----:B------:R-:W-:Y:S01]  /*0560*/  @!UP1 USHF.L.U32 UR6, UR6, 0x1, URZ ;  /* 0x0000000106069899 */ /* 0x000fe2000800063f */
[----:B------:R-:W-:Y:S01]  /*0570*/  VOTEU.ALL UP0, P0 ;  /* 0x00000000003f7886 */ /* 0x000fe20000000000 */
[----:B-1----:R-:W-:Y:S01]  /*0580*/  @!UP1 ULEA UR10, UR11, UR10, 0x18 ;  /* 0x0000000a0b0a9291 */ /* 0x002fe2000f8ec03f */
[----:B------:R-:W-:Y:S01]  /*0590*/  VOTEU.ALL UP1, P0 ;  /* 0x00000000003f7886 */ /* 0x000fe20000020000 */
[----:B------:R-:W0:Y:S02]  /*05a0*/  FENCE.VIEW.ASYNC.S ;  /* 0x00000000000073c6 */ /* 0x000e240000000000 */
[----:B0-----:R-:W2:Y:S02]  /*05b0*/  @!UP0 SYNCS.EXCH.64 URZ, [UR9+0x50], UR4 ;  /* 0x00005004093f85b2 */ /* 0x001ea40008000100 */
[----:B------:R0:W2:Y:S01]  /*05c0*/  @!UP1 SYNCS.EXCH.64 URZ, [UR9+0x58], UR4 ;  /* 0x00005804093f95b2 */ /* 0x0000a20008000100 */
[----:B------:R-:W-:Y:S01]  /*05d0*/  NOP ;  /* 0x0000000000007918 */ /* 0x000fe20000000000 */
[----:B0-----:R-:W-:-:S02]  /*05e0*/  ULDC.64 UR4, c[0x0][0x598] ;  /* 0x0001660000047ab9 */ /* 0x001fc40000000a00 */
[----:B------:R-:W-:Y:S02]  /*05f0*/  ISETP.NE.U32.AND P0, PT, RZ, UR4, PT ;  /* 0x00000004ff007c0c */ /* 0x000fe4000bf05070 */
[----:B------:R0:W2:Y:S02]  /*0600*/  @!UP2 SYNCS.EXCH.64 URZ, [UR10+0x30], UR6 ;  /* 0x000030060a3fa5b2 */ /* 0x0000a40008000100 */
[----:B------:R-:W-:Y:S01]  /*0610*/  ISETP.NE.AND.EX P0, PT, RZ, UR5, PT, P0 ;  /* 0x00000005ff007c0c */ /* 0x000fe2000bf05300 */
[----:B------:R0:W2:Y:S01]  /*0620*/  @!UP3 SYNCS.EXCH.64 URZ, [UR10+0x38], UR6 ;  /* 0x000038060a3fb5b2 */ /* 0x0000a20008000100 */
[----:B------:R0:W2:Y:S01]  /*0630*/  @!UP4 SYNCS.EXCH.64 URZ, [UR10+0x40], UR6 ;  /* 0x000040060a3fc5b2 */ /* 0x0000a20008000100 */
[----:B------:R0:W2:Y:S01]  /*0640*/  @!UP5 SYNCS.EXCH.64 URZ, [UR10+0x48], UR6 ;  /* 0x000048060a3fd5b2 */ /* 0x0000a20008000100 */
[----:B------:R-:W-:Y:S01]  /*0650*/  NOP ;  /* 0x0000000000007918 */ /* 0x000fe20000000000 */
[----:B--234-:R-:W-:Y:S08]  /*0660*/  BAR.SYNC.DEFER_BLOCKING 0x0 ;  /* 0x0000000000007b1d */ /* 0x01cff00000010000 */
[----:B0-----:R-:W-:Y:S05]  /*0670*/  @!P0 BRA `(.L_x_3) ;  /* 0x00000000001c8947 */ /* 0x001fea0003800000 */
[----:B------:R-:W0:Y:S02]  /*0680*/  LDC.64 R2, c[0x0][0x598] ;  /* 0x00016600ff027b82 */ /* 0x000e240000000a00 */
[----:B0-----:R-:W2:Y:S02]  /*0690*/  LDG.E.64 R2, desc[UR36][R2.64] ;  /* 0x0000002402027981 */ /* 0x001ea4000c1e1b00 */
[----:B--2---:R-:W-:-:S04]  /*06a0*/  ISETP.NE.U32.AND P0, PT, R2, RZ, PT ;  /* 0x000000ff0200720c */ /* 0x004fc80003f05070 */
[----:B------:R-:W-:-:S13]  /*06b0*/  ISETP.NE.AND.EX P0, PT, R3, RZ, PT, P0 ;  /* 0x000000ff0300720c */ /* 0x000fda0003f05300 */
[----:B------:R-:W-:Y:S05]  /*06c0*/  @!P0 BRA `(.L_x_3) ;  /* 0x0000000000088947 */ /* 0x000fea0003800000 */
[----:B------:R1:W5:Y:S01]  /*06d0*/  LD.E R88, desc[UR36][R2.64] ;  /* 0x0000002402587980 */ /* 0x000362000c101900 */
[----:B------:R-:W-:Y:S05]  /*06e0*/  BRA `(.L_x_4) ;  /* 0x0000000000247947 */ /* 0x000fea0003800000 */
.L_x_3:
[----:B------:R-:W-:Y:S02]  /*06f0*/  ULDC.64 UR4, c[0x0][0x588] ;  /* 0x0001620000047ab9 */ /* 0x000fe40000000a00 */
[----:B------:R-:W-:-:S04]  /*0700*/  ISETP.NE.U32.AND P0, PT, RZ, UR4, PT ;  /* 0x00000004ff007c0c */ /* 0x000fc8000bf05070 */
[----:B------:R-:W-:-:S13]  /*0710*/  ISETP.NE.AND.EX P0, PT, RZ, UR5, PT, P0 ;  /* 0x00000005ff007c0c */ /* 0x000fda000bf05300 */
[----:B------:R-:W-:Y:S05]  /*0720*/  @!P0 BRA `(.L_x_5) ;  /* 0x00000000000c8947 */ /* 0x000fea0003800000 */
[----:B------:R-:W0:Y:S02]  /*0730*/  LDC.64 R88, c[0x0][0x588] ;  /* 0x00016200ff587b82 */ /* 0x000e240000000a00 */
[----:B0-----:R0:W5:Y:S01]  /*0740*/  LDG.E R88, desc[UR36][R88.64] ;  /* 0x0000002458587981 */ /* 0x001162000c1e1900 */
[----:B------:R-:W-:Y:S05]  /*0750*/  BRA `(.L_x_4) ;  /* 0x0000000000087947 */ /* 0x000fea0003800000 */
.L_x_5:
[----:B------:R-:W-:Y:S02]  /*0760*/  ULDC UR4, c[0x0][0x580] ;  /* 0x0001600000047ab9 */ /* 0x000fe40000000800 */
[----:B------:R-:W-:-:S07]  /*0770*/  IMAD.U32 R88, RZ, RZ, UR4 ;  /* 0x00000004ff587e24 */ /* 0x000fce000f8e00ff */
.L_x_4:
[----:B------:R-:W-:Y:S02]  /*0780*/  ULDC.64 UR4, c[0x0][0x5a0] ;  /* 0x0001680000047ab9 */ /* 0x000fe40000000a00 */
[----:B------:R-:W-:-:S04]  /*0790*/  ISETP.NE.U32.AND P0, PT, RZ, UR4, PT ;  /* 0x00000004ff007c0c */ /* 0x000fc8000bf05070 */
[----:B------:R-:W-:-:S13]  /*07a0*/  ISETP.NE.AND.EX P0, PT, RZ, UR5, PT, P0 ;  /* 0x00000005ff007c0c */ /* 0x000fda000bf05300 */
[----:B------:R-:W-:Y:S05]  /*07b0*/  @!P0 BRA `(.L_x_6) ;  /* 0x00000000001c8947 */ /* 0x000fea0003800000 */
[----:B-1----:R-:W1:Y:S02]  /*07c0*/  LDC.64 R2, c[0x0][0x5a0] ;  /* 0x00016800ff027b82 */ /* 0x002e640000000a00 */
[----:B-1----:R-:W2:Y:S02]  /*07d0*/  LDG.E.64 R2, desc[UR36][R2.64] ;  /* 0x0000002402027981 */ /* 0x002ea4000c1e1b00 */
[----:B--2---:R-:W-:-:S04]  /*07e0*/  ISETP.NE.U32.AND P0, PT, R2, RZ, PT ;  /* 0x000000ff0200720c */ /* 0x004fc80003f05070 */
[----:B------:R-:W-:-:S13]  /*07f0*/  ISETP.NE.AND.EX P0, PT, R3, RZ, PT, P0 ;  /* 0x000000ff0300720c */ /* 0x000fda0003f05300 */
[----:B------:R-:W-:Y:S05]  /*0800*/  @!P0 BRA `(.L_x_6) ;  /* 0x0000000000088947 */ /* 0x000fea0003800000 */
[----:B0-----:R2:W5:Y:S01]  /*0810*/  LD.E R89, desc[UR36][R2.64] ;  /* 0x0000002402597980 */ /* 0x001562000c101900 */
[----:B------:R-:W-:Y:S05]  /*0820*/  BRA `(.L_x_7) ;  /* 0x0000000000247947 */ /* 0x000fea0003800000 */
.L_x_6:
[----:B------:R-:W-:Y:S02]  /*0830*/  ULDC.64 UR4, c[0x0][0x590] ;  /* 0x0001640000047ab9 */ /* 0x000fe40000000a00 */
[----:B------:R-:W-:-:S04]  /*0840*/  ISETP.NE.U32.AND P0, PT, RZ, UR4, PT ;  /* 0x00000004ff007c0c */ /* 0x000fc8000bf05070 */
[----:B------:R-:W-:-:S13]  /*0850*/  ISETP.NE.AND.EX P0, PT, RZ, UR5, PT, P0 ;  /* 0x00000005ff007c0c */ /* 0x000fda000bf05300 */
[----:B------:R-:W-:Y:S05]  /*0860*/  @!P0 BRA `(.L_x_8) ;  /* 0x00000000000c8947 */ /* 0x000fea0003800000 */
[----:B-1----:R-:W0:Y:S02]  /*0870*/  LDC.64 R2, c[0x0][0x590] ;  /* 0x00016400ff027b82 */ /* 0x002e240000000a00 */
[----:B0-----:R0:W5:Y:S01]  /*0880*/  LDG.E R89, desc[UR36][R2.64] ;  /* 0x0000002402597981 */ /* 0x001162000c1e1900 */
[----:B------:R-:W-:Y:S05]  /*0890*/  BRA `(.L_x_7) ;  /* 0x0000000000087947 */ /* 0x000fea0003800000 */
.L_x_8:
[----:B------:R-:W-:Y:S02]  /*08a0*/  ULDC UR4, c[0x0][0x584] ;  /* 0x0001610000047ab9 */ /* 0x000fe40000000800 */
[----:B0-----:R-:W-:-:S07]  /*08b0*/  IMAD.U32 R89, RZ, RZ, UR4 ;  /* 0x00000004ff597e24 */ /* 0x001fce000f8e00ff */
.L_x_7:
[----:B------:R-:W3:Y:S01]  /*08c0*/  S2UR UR10, SR_CTAID.Y ;  /* 0x00000000000a79c3 */ /* 0x000ee20000002600 */
[----:B------:R-:W-:Y:S01]  /*08d0*/  ULDC UR5, c[0x0][0x65c] ;  /* 0x0001970000057ab9 */ /* 0x000fe20000000800 */
[----:B------:R-:W-:Y:S01]  /*08e0*/  UISETP.NE.AND UP0, UPT, UR15, 0x2, UPT ;  /* 0x000000020f00788c */ /* 0x000fe2000bf05270 */
[----:B------:R-:W-:Y:S01]  /*08f0*/  IMAD.MOV.U32 R18, RZ, RZ, -0x1 ;  /* 0xffffffffff127424 */ /* 0x000fe200078e00ff */
[----:B------:R-:W-:Y:S01]  /*0900*/  UISETP.NE.AND UP2, UPT, UR5, 0x1, UPT ;  /* 0x000000010500788c */ /* 0x000fe2000bf45270 */
[----:B------:R-:W-:-:S03]  /*0910*/  IMAD.MOV.U32 R19, RZ, RZ, -0x1 ;  /* 0xffffffffff137424 */ /* 0x000fc600078e00ff */
[----:B------:R-:W4:Y:S01]  /*0920*/  S2UR UR4, SR_CTAID.X ;  /* 0x00000000000479c3 */ /* 0x000f220000002500 */
[----:B------:R-:W-:-:S06]  /*0930*/  UP2UR UR45, UPR, URZ, 0x4 ;  /* 0x000000043f2d7883 */ /* 0x000fcc0008000000 */
[----:B------:R-:W-:Y:S01]  /*0940*/  @UP2 ULDC UR12, c[0x0][0x10] ;  /* 0x00000400000c2ab9 */ /* 0x000fe20000000800 */
[----:B------:R-:W-:Y:S01]  /*0950*/  @UP2 UMOV UR7, URZ ;  /* 0x0000003f00072c82 */ /* 0x000fe20008000000 */
[----:B------:R-:W-:Y:S01]  /*0960*/  @UP2 UMOV UR5, URZ ;  /* 0x0000003f00052c82 */ /* 0x000fe20008000000 */
[----:B012---:R-:W0:Y:S01]  /*0970*/  LDC.64 R2, c[0x0][0x650] ;  /* 0x00019400ff027b82 */ /* 0x007e220000000a00 */
[----:B---3--:R-:W-:Y:S02]  /*0980*/  @UP2 UMOV UR9, UR10 ;  /* 0x0000000a00092c82 */ /* 0x008fe40008000000 */
[----:B------:R-:W-:Y:S01]  /*0990*/  @UP2 UMOV UR6, UR9 ;  /* 0x0000000900062c82 */ /* 0x000fe20008000000 */
[----:B------:R-:W-:Y:S01]  /*09a0*/  @!UP2 UMOV UR9, UR10 ;  /* 0x0000000a0009ac82 */ /* 0x000fe20008000000 */
[----:B----4-:R-:W-:-:S03]  /*09b0*/  @UP2 UIMAD.WIDE.U32 UR12, UR4, UR12, UR6 ;  /* 0x0000000c040c22a5 */ /* 0x010fc6000f8e0006 */
[----:B------:R-:W-:Y:S01]  /*09c0*/  @!UP2 ULDC UR6, c[0x0][0xc] ;  /* 0x000003000006aab9 */ /* 0x000fe20000000800 */
[----:B------:R-:W-:Y:S01]  /*09d0*/  ULDC UR10, c[0x0][0xc] ;  /* 0x00000300000a7ab9 */ /* 0x000fe20000000800 */
[----:B------:R-:W-:Y:S01]  /*09e0*/  @UP2 UIADD3 UR14, UR13, UR5, URZ ;  /* 0x000000050d0e2290 */ /* 0x000fe2000fffe03f */
[----:B------:R-:W-:Y:S02]  /*09f0*/  ULDC UR11, c[0x0][0x10] ;  /* 0x00000400000b7ab9 */ /* 0x000fe40000000800 */
[----:B------:R-:W-:Y:S01]  /*0a00*/  UMOV UR5, URZ ;  /* 0x0000003f00057c82 */ /* 0x000fe20008000000 */
[----:B------:R-:W-:Y:S02]  /*0a10*/  UIMAD.WIDE.U32 UR10, UR10, UR11, URZ ;  /* 0x0000000b0a0a72a5 */ /* 0x000fe4000f8e003f */
[----:B------:R-:W-:Y:S01]  /*0a20*/  @!UP2 UIMAD.WIDE.U32 UR6, UR6, UR9, UR4 ;  /* 0x000000090606a2a5 */ /* 0x000fe2000f8e0004 */
[----:B------:R-:W-:Y:S02]  /*0a30*/  ULDC UR13, c[0x0][0x14] ;  /* 0x00000500000d7ab9 */ /* 0x000fe40000000800 */
[----:B------:R-:W-:-:S02]  /*0a40*/  UIMAD.WIDE.U32 UR54, UR10, UR13, URZ ;  /* 0x0000000d0a3672a5 */ /* 0x000fc4000f8e003f */
[----:B------:R-:W-:Y:S02]  /*0a50*/  UIMAD UR10, UR11, UR13, URZ ;  /* 0x0000000d0b0a72a4 */ /* 0x000fe4000f8e023f */
[----:B------:R-:W-:Y:S01]  /*0a60*/  @!UP2 UMOV UR12, UR6 ;  /* 0x00000006000cac82 */ /* 0x000fe20008000000 */
[----:B------:R-:W-:Y:S01]  /*0a70*/  @!UP2 UMOV UR14, UR7 ;  /* 0x00000007000eac82 */ /* 0x000fe20008000000 */
[----:B------:R-:W-:Y:S02]  /*0a80*/  UIADD3 UR16, UR55, UR10, URZ ;  /* 0x0000000a37107290 */ /* 0x000fe4000fffe03f */
[----:B------:R-:W-:-:S04]  /*0a90*/  UIADD3 UR6, UP1, UR12, UR54, URZ ;  /* 0x000000360c067290 */ /* 0x000fc8000ff3e03f */
[----:B------:R-:W-:Y:S02]  /*0aa0*/  UIADD3.X UR7, UR14, UR16, URZ, UP1, !UPT ;  /* 0x000000100e077290 */ /* 0x000fe40008ffe43f */
[----:B------:R-:W-:Y:S01]  /*0ab0*/  IMAD.U32 R22, RZ, RZ, UR16 ;  /* 0x00000010ff167e24 */ /* 0x000fe2000f8e00ff */
[----:B------:R-:W-:Y:S02]  /*0ac0*/  USEL UR6, UR6, UR12, !UP0 ;  /* 0x0000000c06067287 */ /* 0x000fe4000c000000 */
[----:B------:R-:W-:-:S04]  /*0ad0*/  USEL UR7, UR7, UR14, !UP0 ;  /* 0x0000000e07077287 */ /* 0x000fc8000c000000 */
[----:B0-----:R-:W-:Y:S01]  /*0ae0*/  ISETP.LE.U32.AND P0, PT, R2, UR6, PT ;  /* 0x0000000602007c0c */ /* 0x001fe2000bf03070 */
[----:B------:R-:W-:Y:S02]  /*0af0*/  IMAD.U32 R16, RZ, RZ, UR6 ;  /* 0x00000006ff107e24 */ /* 0x000fe4000f8e00ff */
[----:B------:R-:W-:Y:S02]  /*0b00*/  IMAD.U32 R2, RZ, RZ, UR7 ;  /* 0x00000007ff027e24 */ /* 0x000fe4000f8e00ff */
[----:B------:R-:W-:-:S03]  /*0b10*/  IMAD.U32 R17, RZ, RZ, UR7 ;  /* 0x00000007ff117e24 */ /* 0x000fc6000f8e00ff */
[----:B------:R-:W-:Y:S01]  /*0b20*/  ISETP.GE.U32.AND.EX P0, PT, R2, R3, PT, P0 ;  /* 0x000000030200720c */ /* 0x000fe20003f06100 */
[----:B------:R-:W-:Y:S01]  /*0b30*/  IMAD.MOV.U32 R2, RZ, RZ, -0x1 ;  /* 0xffffffffff027424 */ /* 0x000fe200078e00ff */
[----:B------:R-:W-:-:S11]  /*0b40*/  PRMT R3, RZ, 0x7610, R3 ;  /* 0x00007610ff037816 */ /* 0x000fd60000000003 */
[----:B------:R-:W-:Y:S05]  /*0b50*/  @P0 BRA `(.L_x_9) ;  /* 0x00000004008c0947 */ /* 0x000fea0003800000 */
[----:B------:R-:W-:Y:S01]  /*0b60*/  I2FP.F32.U32 R2, UR4 ;  /* 0x0000000400027c45 */ /* 0x000fe20008201000 */
[----:B------:R-:W-:Y:S01]  /*0b70*/  ULDC.64 UR16, c[0x0][0x628] ;  /* 0x00018a0000107ab9 */ /* 0x000fe20000000a00 */
[----:B------:R-:W-:Y:S01]  /*0b80*/  ULDC UR6, c[0x0][0x150] ;  /* 0x0000540000067ab9 */ /* 0x000fe20000000800 */
[----:B------:R-:W-:Y:S01]  /*0b90*/  ISETP.NE.U32.AND P0, PT, RZ, UR16, PT ;  /* 0x00000010ff007c0c */ /* 0x000fe2000bf05070 */
[----:B------:R-:W-:Y:S01]  /*0ba0*/  ULDC UR15, c[0x0][0x630] ;  /* 0x00018c00000f7ab9 */ /* 0x000fe20000000800 */
[----:B------:R-:W-:Y:S01]  /*0bb0*/  FMUL R2, R2, UR6 ;  /* 0x0000000602027c20 */ /* 0x000fe20008400000 */
[----:B------:R-:W-:Y:S01]  /*0bc0*/  R2UR UR19, R16 ;  /* 0x00000000101372ca */ /* 0x000fe200000e0000 */
[----:B------:R-:W-:Y:S01]  /*0bd0*/  ULDC UR21, c[0x0][0x154] ;  /* 0x0000550000157ab9 */ /* 0x000fe20000000800 */
[----:B------:R-:W-:Y:S01]  /*0be0*/  ISETP.NE.AND.EX P0, PT, RZ, UR17, PT, P0 ;  /* 0x00000011ff007c0c */ /* 0x000fe2000bf05300 */
[----:B------:R0:W1:Y:S01]  /*0bf0*/  F2I.U32.TRUNC.NTZ R3, R2 ;  /* 0x0000000200037305 */ /* 0x000062000020f000 */
[----:B------:R-:W-:-:S02]  /*0c00*/  R2UR UR20, R17 ;  /* 0x00000000111472ca */ /* 0x000fc400000e0000 */
[----:B------:R-:W-:Y:S02]  /*0c10*/  R2UR UR6, R16 ;  /* 0x00000000100672ca */ /* 0x000fe400000e0000 */
[----:B------:R-:W-:-:S07]  /*0c20*/  R2UR UR7, R17 ;  /* 0x00000000110772ca */ /* 0x000fce00000e0000 */
[----:B0-----:R-:W-:Y:S08]  /*0c30*/  @!P0 BRA `(.L_x_10) ;  /* 0x0000000000308947 */ /* 0x001ff00003800000 */
[----:B------:R-:W-:Y:S01]  /*0c40*/  R2UR UR6, R16 ;  /* 0x00000000100672ca */ /* 0x000fe200000e0000 */
[----:B------:R-:W-:Y:S01]  /*0c50*/  ULDC UR12, c[0x0][0x634] ;  /* 0x00018d00000c7ab9 */ /* 0x000fe20000000800 */
[----:B------:R-:W-:-:S11]  /*0c60*/  R2UR UR14, R17 ;  /* 0x00000000110e72ca */ /* 0x000fd600000e0000 */
[----:B------:R-:W-:-:S04]  /*0c70*/  UIADD3 UR12, UP1, UR6, UR12, URZ ;  /* 0x0000000c060c7290 */ /* 0x000fc8000ff3e03f */
[----:B------:R-:W-:-:S04]  /*0c80*/  UIADD3.X UR14, URZ, UR14, URZ, UP1, !UPT ;  /* 0x0000000e3f0e7290 */ /* 0x000fc80008ffe43f */
[----:B------:R-:W-:-:S04]  /*0c90*/  UIMAD.WIDE.U32 UR6, UR14, UR16, URZ ;  /* 0x000000100e0672a5 */ /* 0x000fc8000f8e003f */
[----:B------:R-:W-:Y:S02]  /*0ca0*/  UIMAD.WIDE.U32 UR10, UP1, UR12, UR17, UR6 ;  /* 0x000000110c0a72a5 */ /* 0x000fe4000f820006 */
[----:B------:R-:W-:Y:S02]  /*0cb0*/  UIMAD.WIDE.U32 UR6, UR12, UR16, URZ ;  /* 0x000000100c0672a5 */ /* 0x000fe4000f8e003f */
[----:B------:R-:W-:Y:S02]  /*0cc0*/  UIADD3.X UR13, URZ, URZ, URZ, UP1, !UPT ;  /* 0x0000003f3f0d7290 */ /* 0x000fe40008ffe43f */
[----:B------:R-:W-:Y:S01]  /*0cd0*/  UIADD3 URZ, UP1, UR7, UR10, URZ ;  /* 0x0000000a073f7290 */ /* 0x000fe2000ff3e03f */
[----:B------:R-:W-:-:S03]  /*0ce0*/  UMOV UR12, UR11 ;  /* 0x0000000b000c7c82 */ /* 0x000fc60008000000 */
[----:B------:R-:W-:-:S12]  /*0cf0*/  UIMAD.WIDE.U32.X UR6, UR14, UR17, UR12, UP1 ;  /* 0x000000110e0672a5 */ /* 0x000fd800088e040c */
.L_x_10:
[----:B------:R-:W-:Y:S01]  /*0d00*/  USHF.R.U64 UR5, UR6, UR15, UR7 ;  /* 0x0000000f06057299 */ /* 0x000fe20008001207 */
[----:B------:R-:W-:Y:S01]  /*0d10*/  I2FP.F32.U32 R2, UR9 ;  /* 0x0000000900027c45 */ /* 0x000fe20008201000 */
[----:B------:R-:W-:Y:S01]  /*0d20*/  USHF.R.U32.HI UR6, URZ, UR15, UR7 ;  /* 0x0000000f3f067299 */ /* 0x000fe20008011607 */
[----:B-1----:R-:W-:Y:S01]  /*0d30*/  R2UR UR14, R3 ;  /* 0x00000000030e72ca */ /* 0x002fe200000e0000 */
[----:B------:R-:W-:Y:S02]  /*0d40*/  UIADD3 UR17, UP1, URZ, -UR5, URZ ;  /* 0x800000053f117290 */ /* 0x000fe4000ff3e03f */
[----:B------:R-:W-:Y:S01]  /*0d50*/  FMUL R2, R2, UR21 ;  /* 0x0000001502027c20 */ /* 0x000fe20008400000 */
[----:B------:R-:W-:Y:S01]  /*0d60*/  ULDC.64 UR10, c[0x0][0x620] ;  /* 0x00018800000a7ab9 */ /* 0x000fe20000000a00 */
[----:B------:R-:W-:Y:S01]  /*0d70*/  UIADD3.X UR6, URZ, ~UR6, URZ, UP1, !UPT ;  /* 0x800000063f067290 */ /* 0x000fe20008ffe43f */
[----:B------:R-:W-:Y:S01]  /*0d80*/  UMOV UR12, UR19 ;  /* 0x00000013000c7c82 */ /* 0x000fe20008000000 */
[----:B------:R-:W-:-:S02]  /*0d90*/  UMOV UR13, UR20 ;  /* 0x00000014000d7c82 */ /* 0x000fc40008000000 */
[----:B------:R-:W-:Y:S01]  /*0da0*/  UIMAD UR6, UR6, UR10, URZ ;  /* 0x0000000a060672a4 */ /* 0x000fe2000f8e023f */
[----:B------:R-:W0:Y:S01]  /*0db0*/  F2I.U32.TRUNC.NTZ R2, R2 ;  /* 0x0000000200027305 */ /* 0x000e22000020f000 */
[----:B------:R-:W-:Y:S02]  /*0dc0*/  UIMAD.WIDE.U32 UR12, UR17, UR10, UR12 ;  /* 0x0000000a110c72a5 */ /* 0x000fe4000f8e000c */
[----:B------:R-:W-:Y:S01]  /*0dd0*/  UIMAD UR17, UR17, UR11, UR6 ;  /* 0x0000000b111172a4 */ /* 0x000fe2000f8e0206 */
[----:B------:R-:W-:Y:S01]  /*0de0*/  ULDC UR24, c[0x0][0x658] ;  /* 0x0001960000187ab9 */ /* 0x000fe20000000800 */
[----:B------:R-:W-:Y:S02]  /*0df0*/  UMOV UR22, 0xffffffff ;  /* 0xffffffff00167882 */ /* 0x000fe40000000000 */
[----:B------:R-:W-:Y:S01]  /*0e00*/  UIADD3 UR17, UR13, UR17, URZ ;  /* 0x000000110d117290 */ /* 0x000fe2000fffe03f */
[----:B------:R-:W-:Y:S01]  /*0e10*/  ULDC UR19, c[0x0][0x618] ;  /* 0x0001860000137ab9 */ /* 0x000fe20000000800 */
[----:B------:R-:W-:Y:S01]  /*0e20*/  ULDC.64 UR6, c[0x0][0x640] ;  /* 0x0001900000067ab9 */ /* 0x000fe20000000a00 */
[----:B------:R-:W-:Y:S01]  /*0e30*/  USHF.L.U32 UR13, UR22, UR24, URZ ;  /* 0x00000018160d7299 */ /* 0x000fe2000800063f */
[----:B------:R-:W-:Y:S01]  /*0e40*/  ISETP.NE.U32.AND P0, PT, RZ, UR6, PT ;  /* 0x00000006ff007c0c */ /* 0x000fe2000bf05070 */
[----:B------:R-:W-:-:S02]  /*0e50*/  USHF.R.U64 UR22, UR12, UR19, UR17 ;  /* 0x000000130c167299 */ /* 0x000fc40008001211 */
[----:B------:R-:W-:Y:S01]  /*0e60*/  USHF.R.U32.HI UR12, URZ, UR19, UR17 ;  /* 0x000000133f0c7299 */ /* 0x000fe20008011611 */
[----:B0-----:R-:W-:Y:S01]  /*0e70*/  R2UR UR16, R2 ;  /* 0x00000000021072ca */ /* 0x001fe200000e0000 */
[----:B------:R-:W-:Y:S01]  /*0e80*/  ULDC UR21, c[0x0][0x608] ;  /* 0x0001820000157ab9 */ /* 0x000fe20000000800 */
[----:B------:R-:W-:Y:S01]  /*0e90*/  ISETP.NE.AND.EX P0, PT, RZ, UR7, PT, P0 ;  /* 0x00000007ff007c0c */ /* 0x000fe2000bf05300 */
[----:B------:R-:W-:Y:S02]  /*0ea0*/  USHF.R.U64 UR26, UR22, UR21, UR12 ;  /* 0x00000015161a7299 */ /* 0x000fe4000800120c */
[----:B------:R-:W-:Y:S01]  /*0eb0*/  USHF.R.U32.HI UR12, URZ, UR21, UR12 ;  /* 0x000000153f0c7299 */ /* 0x000fe2000801160c */
[----:B------:R-:W-:Y:S01]  /*0ec0*/  UMOV UR20, 0x1 ;  /* 0x0000000100147882 */ /* 0x000fe20000000000 */
[----:B------:R-:W-:Y:S02]  /*0ed0*/  UIADD3 UR14, -UR14, URZ, URZ ;  /* 0x0000003f0e0e7290 */ /* 0x000fe4000fffe13f */
[----:B------:R-:W-:-:S02]  /*0ee0*/  USHF.R.U64 UR27, UR26, UR24, UR12 ;  /* 0x000000181a1b7299 */ /* 0x000fc4000800120c */
[----:B------:R-:W-:Y:S01]  /*0ef0*/  USHF.L.U32 UR19, UR20, UR24, URZ ;  /* 0x0000001814137299 */ /* 0x000fe2000800063f */
[----:B------:R-:W-:Y:S01]  /*0f00*/  ULDC UR15, c[0x0][0x144] ;  /* 0x00005100000f7ab9 */ /* 0x000fe20000000800 */
[----:B------:R-:W-:Y:S01]  /*0f10*/  ULDC UR10, c[0x0][0x600] ;  /* 0x00018000000a7ab9 */ /* 0x000fe20000000800 */
[----:B------:R-:W-:Y:S02]  /*0f20*/  ULOP3.LUT UR20, URZ, UR13, URZ, 0x33, !UPT ;  /* 0x0000000d3f147292 */ /* 0x000fe4000f8e333f */
[----:B------:R-:W-:Y:S02]  /*0f30*/  USHF.R.U32.HI UR13, URZ, UR24, UR12 ;  /* 0x000000183f0d7299 */ /* 0x000fe4000801160c */
[----:B------:R-:W-:Y:S02]  /*0f40*/  UIADD3 UR11, UR10, -0x1, URZ ;  /* 0xffffffff0a0b7890 */ /* 0x000fe4000fffe03f */
[----:B------:R-:W-:Y:S02]  /*0f50*/  UIADD3 UR23, -UR16, URZ, URZ ;  /* 0x0000003f10177290 */ /* 0x000fe4000fffe13f */
[----:B------:R-:W-:Y:S01]  /*0f60*/  UIMAD UR4, UR15, UR14, UR4 ;  /* 0x0000000e0f0472a4 */ /* 0x000fe2000f8e0204 */
[----:B------:R-:W-:Y:S01]  /*0f70*/  ULDC UR28, c[0x0][0x148] ;  /* 0x00005200001c7ab9 */ /* 0x000fe20000000800 */
[----:B------:R-:W-:Y:S01]  /*0f80*/  ULDC UR24, c[0x0][0x648] ;  /* 0x0001920000187ab9 */ /* 0x000fe20000000800 */
[----:B------:R-:W-:Y:S01]  /*0f90*/  ULDC UR25, c[0x0][0x638] ;  /* 0x00018e0000197ab9 */ /* 0x000fe20000000800 */
[----:B------:R-:W-:Y:S01]  /*0fa0*/  UMOV UR12, UR27 ;  /* 0x0000001b000c7c82 */ /* 0x000fe20008000000 */
[----:B------:R-:W-:Y:S07]  /*0fb0*/  @!P0 BRA `(.L_x_11) ;  /* 0x0000000000308947 */ /* 0x000fee0003800000 */
[----:B------:R-:W-:Y:S02]  /*0fc0*/  ULDC UR16, c[0x0][0x64c] ;  /* 0x0001930000107ab9 */ /* 0x000fe40000000800 */
        /* <DEDUP_REMOVED lines=8> */
[----:B------:R-:W-:-:S07]  /*1050*/  UIMAD.WIDE.U32.X UR6, UR21, UR7, UR16, UP1 ;  /* 0x00000007150672a5 */ /* 0x000fce00088e0410 */
[----:B------:R-:W-:Y:S01]  /*1060*/  UMOV UR12, UR6 ;  /* 0x00000006000c7c82 */ /* 0x000fe20008000000 */
[----:B------:R-:W-:-:S05]  /*1070*/  UMOV UR13, UR7 ;  /* 0x00000007000d7c82 */ /* 0x000fca0008000000 */
.L_x_11:
[----:B------:R-:W-:Y:S01]  /*1080*/  UISETP.NE.AND UP1, UPT, UR45, URZ, UPT ;  /* 0x0000003f2d00728c */ /* 0x000fe2000bf25270 */
[----:B------:R-:W-:Y:S01]  /*1090*/  IMAD.MOV.U32 R3, RZ, RZ, 0x1 ;  /* 0x00000001ff037424 */ /* 0x000fe200078e00ff */
[----:B------:R-:W-:Y:S01]  /*10a0*/  USHF.R.U64 UR6, UR12, UR24, UR13 ;  /* 0x000000180c067299 */ /* 0x000fe2000800120d */
[----:B------:R-:W-:Y:S01]  /*10b0*/  IMAD.U32 R19, RZ, RZ, UR5 ;  /* 0x00000005ff137e24 */ /* 0x000fe2000f8e00ff */
[----:B------:R-:W-:Y:S02]  /*10c0*/  ULOP3.LUT UR20, UR26, UR20, URZ, 0xc0, !UPT ;  /* 0x000000141a147292 */ /* 0x000fe4000f8ec03f */
[----:B------:R-:W-:Y:S02]  /*10d0*/  UIADD3 UR7, -UR6, URZ, URZ ;  /* 0x0000003f06077290 */ /* 0x000fe4000fffe13f */
[----:B------:R-:W-:Y:S02]  /*10e0*/  UIMAD UR19, UR19, UR6, UR20 ;  /* 0x00000006131372a4 */ /* 0x000fe4000f8e0214 */
[----:B------:R-:W-:-:S02]  /*10f0*/  ULOP3.LUT UR11, UR22, UR11, URZ, 0xc0, !UPT ;  /* 0x0000000b160b7292 */ /* 0x000fc4000f8ec03f */
[----:B------:R-:W-:Y:S02]  /*1100*/  @UP1 UIMAD UR4, UR28, UR23, UR9 ;  /* 0x000000171c0412a4 */ /* 0x000fe4000f8e0209 */
[----:B------:R-:W-:-:S03]  /*1110*/  UIMAD UR6, UR7, UR25, UR27 ;  /* 0x00000019070672a4 */ /* 0x000fc6000f8e021b */
[----:B------:R-:W-:Y:S01]  /*1120*/  ULDC UR7, c[0x0][0x610] ;  /* 0x0001840000077ab9 */ /* 0x000fe20000000800 */
[----:B------:R-:W-:Y:S02]  /*1130*/  UIMAD UR6, UR6, UR10, UR11 ;  /* 0x0000000a060672a4 */ /* 0x000fe4000f8e020b */
[----:B------:R-:W-:-:S04]  /*1140*/  UIMAD UR4, UR19, UR7, UR4 ;  /* 0x00000007130472a4 */ /* 0x000fc8000f8e0204 */
[----:B------:R-:W-:Y:S02]  /*1150*/  USEL UR7, UR6, UR4, !UP1 ;  /* 0x0000000406077287 */ /* 0x000fe4000c800000 */
[----:B------:R-:W-:-:S04]  /*1160*/  USEL UR4, UR4, UR6, !UP1 ;  /* 0x0000000604047287 */ /* 0x000fc8000c800000 */
[----:B------:R-:W-:Y:S02]  /*1170*/  IMAD.U32 R2, RZ, RZ, UR7 ;  /* 0x00000007ff027e24 */ /* 0x000fe4000f8e00ff */
[----:B------:R-:W-:-:S07]  /*1180*/  IMAD.U32 R18, RZ, RZ, UR4 ;  /* 0x00000004ff127e24 */ /* 0x000fce000f8e00ff */
.L_x_9:
[----:B------:R-:W-:Y:S02]  /*1190*/  ULDC UR4, c[0x0][0x28c] ;  /* 0x0000a30000047ab9 */ /* 0x000fe40000000800 */
[----:B------:R-:W-:-:S04]  /*11a0*/  UIADD3 UR4, UR4, 0x7f, URZ ;  /* 0x0000007f04047890 */ /* 0x000fc8000fffe03f */
[----:B------:R-:W-:-:S04]  /*11b0*/  USHF.R.S32.HI UR5, URZ, 0x1f, UR4 ;  /* 0x0000001f3f057899 */ /* 0x000fc80008011404 */
[----:B------:R-:W-:-:S04]  /*11c0*/  ULEA.HI UR5, UR5, UR4, URZ, 0x7 ;  /* 0x0000000405057291 */ /* 0x000fc8000f8f383f */
[----:B------:R-:W-:Y:S01]  /*11d0*/  USHF.R.S32.HI UR39, URZ, 0x7, UR5 ;  /* 0x000000073f277899 */ /* 0x000fe20008011405 */
[----:B------:R-:W-:Y:S11]  /*11e0*/  @!P1 BRA `(.L_x_12) ;  /* 0x0000007400989947 */ /* 0x000ff60003800000 */
[----:B------:R-:W-:-:S06]  /*11f0*/  UISETP.GT.U32.AND UP1, UPT, UR18, 0x1, UPT ;  /* 0x000000011200788c */ /* 0x000fcc000bf24070 */
[----:B------:R-:W-:-:S13]  /*1200*/  PLOP3.LUT P0, PT, PT, PT, UP1, 0x80, 0x0 ;  /* 0x000000000000781c */ /* 0x000fda0003f0f018 */
[----:B------:R-:W-:Y:S05]  /*1210*/  @P0 EXIT ;  /* 0x000000000000094d */ /* 0x000fea0003800000 */
.L_x_13:
[----:B------:R-:W-:-:S08]  /*1220*/  NOP ;  /* 0x0000000000007918 */ /* 0x000fd00000000000 */
[----:B------:R-:W0:Y:S02]  /*1230*/  USETMAXREG.TRY_ALLOC.CTAPOOL UP1, 0xe8 ;  /* 0x000000e8000079c8 */ /* 0x000e240008020600 */
[----:B0-----:R-:W-:-:S13]  /*1240*/  PLOP3.LUT P0, PT, PT, PT, UP1, 0x80, 0x0 ;  /* 0x000000000000781c */ /* 0x001fda0003f0f018 */
[----:B------:R-:W-:Y:S05]  /*1250*/  @!P0 BRA `(.L_x_13) ;  /* 0xfffffffc00f08947 */ /* 0x000fea000383ffff */
[----:B------:R-:W-:-:S13]  /*1260*/  LOP3.LUT P0, RZ, R3, 0xff, RZ, 0xc0, !PT ;  /* 0x000000ff03ff7812 */ /* 0x000fda000780c0ff */
[----:B------:R-:W-:Y:S05]  /*1270*/  @!P0 EXIT ;  /* 0x000000000000894d */ /* 0x000fea0003800000 */
[----:B------:R-:W-:Y:S01]  /*1280*/  SHF.R.S32.HI R0, RZ, 0x1f, R23 ;  /* 0x0000001fff007819 */ /* 0x000fe20000011417 */
[----:B------:R-:W0:Y:S01]  /*1290*/  S2UR UR5, SR_CgaCtaId ;  /* 0x00000000000579c3 */ /* 0x000e220000008800 */
[----:B------:R-:W-:Y:S01]  /*12a0*/  R2UR UR4, R22 ;  /* 0x00000000160472ca */ /* 0x000fe200000e0000 */
[----:B------:R-:W-:Y:S01]  /*12b0*/  UMOV UR41, 0x400 ;  /* 0x0000040000297882 */ /* 0x000fe20000000000 */
[CC--:B------:R-:W-:Y:S01]  /*12c0*/  LEA.HI R3, R0.reuse, R23.reuse, RZ, 0x2 ;  /* 0x0000001700037211 */ /* 0x0c0fe200078f10ff */
[----:B------:R-:W-:Y:S01]  /*12d0*/  ULOP3.LUT UR44, UR39, 0x1, URZ, 0xc0, !UPT ;  /* 0x00000001272c7892 */ /* 0x000fe2000f8ec03f */
[----:B------:R-:W-:Y:S01]  /*12e0*/  LEA.HI R0, R0, R23, RZ, 0x5 ;  /* 0x0000001700007211 */ /* 0x000fe200078f28ff */
[----:B------:R-:W-:Y:S01]  /*12f0*/  ULDC.64 UR10, c[0x0][0x288] ;  /* 0x0000a200000a7ab9 */ /* 0x000fe20000000a00 */
[--C-:B------:R-:W-:Y:S01]  /*1300*/  SHF.R.S32.HI R90, RZ, 0x2, R3.reuse ;  /* 0x00000002ff5a7819 */ /* 0x100fe20000011403 */
[----:B------:R-:W1:Y:S01]  /*1310*/  LDC.64 R96, c[0x0][0x5c8] ;  /* 0x00017200ff607b82 */ /* 0x000e620000000a00 */
[----:B------:R-:W-:Y:S01]  /*1320*/  SHF.R.S32.HI R5, RZ, 0x1f, R3 ;  /* 0x0000001fff057819 */ /* 0x000fe20000011403 */
[----:B------:R-:W-:Y:S01]  /*1330*/  ULDC UR43, c[0x0][0x658] ;  /* 0x00019600002b7ab9 */ /* 0x000fe20000000800 */
[----:B------:R-:W-:Y:S01]  /*1340*/  LOP3.LUT R4, R3, 0xfffffffc, RZ, 0xc0, !PT ;  /* 0xfffffffc03047812 */ /* 0x000fe200078ec0ff */
[----:B------:R-:W-:Y:S01]  /*1350*/  UMOV UR6, 0xffffffff ;  /* 0xffffffff00067882 */ /* 0x000fe20000000000 */
[----:B------:R-:W-:Y:S01]  /*1360*/  LEA.HI R5, R5, R90, RZ, 0x3 ;  /* 0x0000005a05057211 */ /* 0x000fe200078f18ff */
[----:B------:R-:W-:Y:S01]  /*1370*/  USHF.L.U64.HI UR49, UR54, 0x1, UR4 ;  /* 0x0000000136317899 */ /* 0x000fe20008010204 */
[----:B------:R-:W-:Y:S01]  /*1380*/  SHF.R.S32.HI R7, RZ, 0x5, R0 ;  /* 0x00000005ff077819 */ /* 0x000fe20000011400 */
[----:B------:R-:W-:Y:S01]  /*1390*/  IMAD.IADD R4, R23, 0x1, -R4 ;  /* 0x0000000117047824 */ /* 0x000fe200078e0a04 */
[----:B------:R-:W-:Y:S01]  /*13a0*/  LOP3.LUT R5, R5, 0xfffffff8, RZ, 0xc0, !PT ;  /* 0xfffffff805057812 */ /* 0x000fe200078ec0ff */
[----:B------:R-:W-:-:S02]  /*13b0*/  USHF.R.U32.HI UR4, URZ, 0x1, UR39 ;  /* 0x000000013f047899 */ /* 0x000fc40008011627 */
[C---:B------:R-:W-:Y:S01]  /*13c0*/  IMAD R0, R7.reuse, 0x100, R4 ;  /* 0x0000010007007824 */ /* 0x040fe200078e0204 */
[----:B------:R-:W-:Y:S01]  /*13d0*/  ULDC UR8, c[0x0][0x284] ;  /* 0x0000a10000087ab9 */ /* 0x000fe20000000800 */
[----:B------:R-:W-:Y:S01]  /*13e0*/  IMAD.IADD R90, R90, 0x1, -R5 ;  /* 0x000000015a5a7824 */ /* 0x000fe200078e0a05 */
[----:B------:R-:W-:Y:S01]  /*13f0*/  ULOP3.LUT UR4, UR4, 0x1, URZ, 0xc0, !UPT ;  /* 0x0000000104047892 */ /* 0x000fe2000f8ec03f */
[----:B------:R-:W-:Y:S01]  /*1400*/  IMAD.SHL.U32 R92, R4, 0x2, RZ ;  /* 0x00000002045c7824 */ /* 0x000fe200078e00ff */
[----:B0-----:R-:W-:Y:S01]  /*1410*/  ULEA UR41, UR5, UR41, 0x18 ;  /* 0x0000002905297291 */ /* 0x001fe2000f8ec03f */
[--C-:B------:R-:W-:Y:S01]  /*1420*/  IMAD R100, R7, -0x10, -R90.reuse ;  /* 0xfffffff007647824 */ /* 0x100fe200078e0a5a */
[--C-:B------:R-:W-:Y:S01]  /*1430*/  SHF.R.S32.HI R3, RZ, 0x1f, R90.reuse ;  /* 0x0000001fff037819 */ /* 0x100fe2000001145a */
[----:B------:R-:W-:Y:S01]  /*1440*/  USEL UR44, UR44, URZ, !UP0 ;  /* 0x0000003f2c2c7287 */ /* 0x000fe2000c000000 */
[----:B------:R-:W-:Y:S01]  /*1450*/  SHF.R.S32.HI R91, RZ, 0x1f, R90 ;  /* 0x0000001fff5b7819 */ /* 0x000fe2000001145a */
[----:B------:R-:W-:Y:S01]  /*1460*/  UIADD3 UR46, UR41, 0x30, URZ ;  /* 0x00000030292e7890 */ /* 0x000fe2000fffe03f */
[----:B------:R-:W-:Y:S01]  /*1470*/  LEA.HI R3, R3, R90, RZ, 0x2 ;  /* 0x0000005a03037211 */ /* 0x000fe200078f10ff */
[----:B------:R-:W-:Y:S01]  /*1480*/  USHF.L.U32 UR6, UR6, UR43, URZ ;  /* 0x0000002b06067299 */ /* 0x000fe2000800063f */
[C---:B-1----:R-:W-:Y:S01]  /*1490*/  SHF.L.U64.HI R95, R96.reuse, 0x3, R97 ;  /* 0x00000003605f7819 */ /* 0x042fe20000010261 */
[----:B------:R-:W-:Y:S01]  /*14a0*/  UISETP.EQ.U32.AND UP0, UPT, UR4, 0x1, !UP0 ;  /* 0x000000010400788c */ /* 0x000fe2000c702070 */
[C---:B------:R-:W-:Y:S01]  /*14b0*/  LOP3.LUT R5, R3.reuse, 0xfffffffc, RZ, 0xc0, !PT ;  /* 0xfffffffc03057812 */ /* 0x040fe200078ec0ff */
[----:B------:R-:W-:Y:S01]  /*14c0*/  IMAD.SHL.U32 R96, R96, 0x8, RZ ;  /* 0x0000000860607824 */ /* 0x000fe200078e00ff */
[C---:B------:R-:W-:Y:S01]  /*14d0*/  LOP3.LUT P0, RZ, R3.reuse, 0x4, RZ, 0xc0, !PT ;  /* 0x0000000403ff7812 */ /* 0x040fe2000780c0ff */
[----:B------:R-:W-:Y:S01]  /*14e0*/  VIADD R100, R100, UR8 ;  /* 0x0000000864647c36 */ /* 0x000fe20008000000 */
[----:B------:R-:W-:Y:S01]  /*14f0*/  LOP3.LUT R94, R3, 0x4, RZ, 0xc0, !PT ;  /* 0x00000004035e7812 */ /* 0x000fe200078ec0ff */
[----:B------:R-:W-:Y:S01]  /*1500*/  IMAD.IADD R5, R90, 0x1, -R5 ;  /* 0x000000015a057824 */ /* 0x000fe200078e0a05 */
[----:B------:R-:W-:Y:S01]  /*1510*/  P2R R103, PR, RZ, 0x1 ;  /* 0x00000001ff677803 */ /* 0x000fe20000000000 */
[----:B------:R-:W-:Y:S01]  /*1520*/  IMAD.U32 R3, RZ, RZ, UR10 ;  /* 0x0000000aff037e24 */ /* 0x000fe2000f8e00ff */
[----:B------:R-:W-:Y:S01]  /*1530*/  SHF.R.S32.HI R93, RZ, 0x1f, R92 ;  /* 0x0000001fff5d7819 */ /* 0x000fe2000001145c */
[----:B------:R-:W-:Y:S01]  /*1540*/  IMAD.U32 R5, R0, 0x8, R5 ;  /* 0x0000000800057824 */ /* 0x000fe200078e0005 */
[----:B------:R-:W-:Y:S01]  /*1550*/  ULDC UR51, c[0x0][0x600] ;  /* 0x0001800000337ab9 */ /* 0x000fe20000000800 */
[C---:B------:R-:W-:Y:S01]  /*1560*/  VIADD R0, R98.reuse, 0xffffffff ;  /* 0xffffffff62007836 */ /* 0x040fe20000000000 */
[----:B------:R-:W-:Y:S01]  /*1570*/  LEA R98, R98, UR46, 0x3 ;  /* 0x0000002e62627c11 */ /* 0x000fe2000f8e18ff */
[----:B------:R-:W-:Y:S01]  /*1580*/  IMAD.WIDE R90, R7, 0x10, R90 ;  /* 0x00000010075a7825 */ /* 0x000fe200078e025a */
[----:B------:R-:W-:Y:S01]  /*1590*/  UMOV UR7, 0x1 ;  /* 0x0000000100077882 */ /* 0x000fe20000000000 */
[----:B------:R-:W-:Y:S01]  /*15a0*/  ULOP3.LUT UR50, UR38, 0x1, URZ, 0xfc, !UPT ;  /* 0x0000000126327892 */ /* 0x000fe2000f8efc3f */
[C---:B------:R-:W-:Y:S01]  /*15b0*/  ISETP.NE.AND P0, PT, R0.reuse, RZ, PT ;  /* 0x000000ff0000720c */ /* 0x040fe20003f05270 */
[----:B------:R-:W-:Y:S01]  /*15c0*/  IMAD.SHL.U32 R0, R0, 0x8, RZ ;  /* 0x0000000800007824 */ /* 0x000fe200078e00ff */
[----:B------:R-:W-:Y:S01]  /*15d0*/  UIADD3 UR40, UR39, -0x1, URZ ;  /* 0xffffffff27287890 */ /* 0x000fe2000fffe03f */
[----:B------:R-:W-:Y:S01]  /*15e0*/  IMAD.IADD R94, R94, 0x1, R5 ;  /* 0x000000015e5e7824 */ /* 0x000fe200078e0205 */
[----:B------:R-:W-:Y:S01]  /*15f0*/  SEL R101, RZ, 0x1, P0 ;  /* 0x00000001ff657807 */ /* 0x000fe20000000000 */
[----:B------:R-:W-:Y:S01]  /*1600*/  IMAD R97, R4, -0x2, R3 ;  /* 0xfffffffe04617824 */ /* 0x000fe200078e0203 */
[----:B------:R-:W-:Y:S01]  /*1610*/  LOP3.LUT R0, R0, 0x8, RZ, 0xc0, !PT ;  /* 0x0000000800007812 */ /* 0x000fe200078ec0ff */
[----:B------:R-:W-:-:S02]  /*1620*/  UIADD3 UR42, UR11, 0xfe, URZ ;  /* 0x000000fe0b2a7890 */ /* 0x000fc4000fffe03f */
[----:B------:R-:W-:Y:S01]  /*1630*/  UIADD3 UR51, UR51, -0x1, URZ ;  /* 0xffffffff33337890 */ /* 0x000fe2000fffe03f */
[C---:B------:R-:W-:Y:S01]  /*1640*/  LOP3.LUT R102, R0.reuse, 0x8, RZ, 0x3c, !PT ;  /* 0x0000000800667812 */ /* 0x040fe200078e3cff */
[----:B------:R-:W-:Y:S01]  /*1650*/  USHF.L.U32 UR43, UR7, UR43, URZ ;  /* 0x0000002b072b7299 */ /* 0x000fe2000800063f */
[----:B------:R-:W-:Y:S01]  /*1660*/  LOP3.LUT R99, R0, 0x18, RZ, 0x3c, !PT ;  /* 0x0000001800637812 */ /* 0x000fe200078e3cff */
[----:B------:R-:W-:Y:S02]  /*1670*/  ULOP3.LUT UR48, URZ, UR6, URZ, 0x33, !UPT ;  /* 0x000000063f307292 */ /* 0x000fe4000f8e333f */
[----:B------:R-:W-:-:S12]  /*1680*/  USEL UR47, URZ, 0x1, !UP0 ;  /* 0x000000013f2f7887 */ /* 0x000fd8000c000000 */
.L_x_172:
[----:B------:R-:W-:-:S04]  /*1690*/  SHF.L.U32 R3, R101, 0x1f, RZ ;  /* 0x0000001f65037819 */ /* 0x000fc800000006ff */
[----:B------:R-:W0:Y:S02]  /*16a0*/  SYNCS.PHASECHK.TRANS64.TRYWAIT P0, [R98+URZ+-0x8], R3 ;  /* 0xfffff803620075a7 */ /* 0x000e24000800017f */
[----:B012345:R-:W-:Y:S05]  /*16b0*/  @!P0 BRA `(.L_x_14) ;  /* 0x0000008400dc8947 */ /* 0x03ffea0003800000 */
.L_x_194:
[----:B------:R-:W-:-:S04]  /*16c0*/  UIADD3 UR4, UR41, 0x800, URZ ;  /* 0x0000080029047890 */ /* 0x000fc8000fffe03f */
[----:B------:R-:W-:-:S06]  /*16d0*/  ULOP3.LUT UP0, URZ, UR4, 0x9f, URZ, 0xc0, !UPT ;  /* 0x0000009f043f7892 */ /* 0x000fcc000f80c03f */
[----:B------:R-:W-:-:S13]  /*16e0*/  PLOP3.LUT P0, PT, PT, PT, UP0, 0x80, 0x0 ;  /* 0x000000000000781c */ /* 0x000fda0003f0f008 */
[----:B------:R-:W-:Y:S05]  /*16f0*/  @!P0 BRA `(.L_x_15) ;  /* 0x0000000000408947 */ /* 0x000fea0003800000 */
[----:B------:R-:W-:Y:S01]  /*1700*/  MOV R0, 0x0 ;  /* 0x0000000000007802 */ /* 0x000fe20000000f00 */
[----:B------:R-:W-:Y:S01]  /*1710*/  ULDC.64 UR4, c[0x4][0x70] ;  /* 0x01001c0000047ab9 */ /* 0x000fe20000000a00 */
[----:B------:R-:W-:Y:S01]  /*1720*/  ULDC.64 UR6, c[0x4][0x8] ;  /* 0x0100020000067ab9 */ /* 0x000fe20000000a00 */
[----:B------:R-:W-:Y:S01]  /*1730*/  IMAD.U32 R4, RZ, RZ, UR4 ;  /* 0x00000004ff047e24 */ /* 0x000fe2000f8e00ff */
[----:B------:R1:W2:Y:S01]  /*1740*/  LDC.64 R14, c[0x4][R0] ;  /* 0x01000000000e7b82 */ /* 0x0002a20000000a00 */
[----:B------:R-:W-:Y:S01]  /*1750*/  IMAD.U32 R5, RZ, RZ, UR5 ;  /* 0x00000005ff057e24 */ /* 0x000fe2000f8e00ff */
[----:B------:R-:W-:Y:S01]  /*1760*/  ULDC.64 UR4, c[0x4][0x78] ;  /* 0x01001e0000047ab9 */ /* 0x000fe20000000a00 */
[----:B------:R-:W-:Y:S02]  /*1770*/  IMAD.U32 R10, RZ, RZ, UR6 ;  /* 0x00000006ff0a7e24 */ /* 0x000fe4000f8e00ff */
[----:B------:R-:W-:Y:S02]  /*1780*/  IMAD.U32 R6, RZ, RZ, UR4 ;  /* 0x00000004ff067e24 */ /* 0x000fe4000f8e00ff */
[----:B------:R-:W-:-:S02]  /*1790*/  IMAD.U32 R7, RZ, RZ, UR5 ;  /* 0x00000005ff077e24 */ /* 0x000fc4000f8e00ff */
[----:B------:R-:W-:Y:S02]  /*17a0*/  IMAD.U32 R11, RZ, RZ, UR7 ;  /* 0x00000007ff0b7e24 */ /* 0x000fe4000f8e00ff */
[----:B------:R-:W-:Y:S02]  /*17b0*/  IMAD.MOV.U32 R8, RZ, RZ, 0x70 ;  /* 0x00000070ff087424 */ /* 0x000fe400078e00ff */
[----:B------:R-:W-:Y:S02]  /*17c0*/  IMAD.MOV.U32 R12, RZ, RZ, 0x1 ;  /* 0x00000001ff0c7424 */ /* 0x000fe400078e00ff */
[----:B-1----:R-:W-:-:S07]  /*17d0*/  IMAD.MOV.U32 R13, RZ, RZ, RZ ;  /* 0x000000ffff0d7224 */ /* 0x002fce00078e00ff */
[----:B------:R-:W-:-:S07]  /*17e0*/  LEPC R20, `(.L_x_15) ;  /* 0x000000001014794e */ /* 0x000fce0000000000 */
[----:B0-2--5:R-:W-:Y:S05]  /*17f0*/  CALL.ABS.NOINC R14 ;  /* 0x000000000e007343 */ /* 0x025fea0003c00000 */
.L_x_15:
[----:B------:R-:W-:-:S04]  /*1800*/  IMAD.U32 R24, RZ, RZ, UR41 ;  /* 0x00000029ff187e24 */ /* 0x000fc8000f8e00ff */
[----:B------:R-:W-:-:S05]  /*1810*/  VIADD R24, R24, 0x10800 ;  /* 0x0001080018187836 */ /* 0x000fca0000000000 */
[----:B------:R-:W-:-:S13]  /*1820*/  LOP3.LUT P0, RZ, R24, 0x3ff, RZ, 0xc0, !PT ;  /* 0x000003ff18ff7812 */ /* 0x000fda000780c0ff */
        /* <DEDUP_REMOVED lines=17> */
.L_x_17:
[----:B------:R0:W1:Y:S01]  /*1940*/  LDC.64 R14, c[0x4][R23] ;  /* 0x01000000170e7b82 */ /* 0x0000620000000a00 */
[----:B------:R-:W-:Y:S01]  /*1950*/  ULDC.64 UR4, c[0x4][0x70] ;  /* 0x01001c0000047ab9 */ /* 0x000fe20000000a00 */
[----:B------:R-:W-:Y:S01]  /*1960*/  ULDC.64 UR6, c[0x4][0x10] ;  /* 0x0100040000067ab9 */ /* 0x000fe20000000a00 */
[----:B------:R-:W-:Y:S02]  /*1970*/  IMAD.U32 R4, RZ, RZ, UR4 ;  /* 0x00000004ff047e24 */ /* 0x000fe4000f8e00ff */
        /* <DEDUP_REMOVED lines=8> */
[----:B0-----:R-:W-:-:S07]  /*1a00*/  IMAD.MOV.U32 R13, RZ, RZ, RZ ;  /* 0x000000ffff0d7224 */ /* 0x001fce00078e00ff */
[----:B------:R-:W-:-:S07]  /*1a10*/  LEPC R20, `(.L_x_16) ;  /* 0x000000001014794e */ /* 0x000fce0000000000 */
[----:B-1----:R-:W-:Y:S05]  /*1a20*/  CALL.ABS.NOINC R14 ;  /* 0x000000000e007343 */ /* 0x002fea0003c00000 */
.L_x_16:
[----:B------:R-:W-:Y:S01]  /*1a30*/  IMAD.U32 R0, RZ, RZ, UR50 ;  /* 0x00000032ff007e24 */ /* 0x000fe2000f8e00ff */
[----:B------:R-:W-:-:S04]  /*1a40*/  UMOV UR4, 0xffffffff ;  /* 0xffffffff00047882 */ /* 0x000fc80000000000 */
[----:B------:R-:W-:Y:S01]  /*1a50*/  ISETP.NE.AND P0, PT, R0, 0x3, PT ;  /* 0x000000030000780c */ /* 0x000fe20003f05270 */
[----:B------:R-:W-:-:S12]  /*1a60*/  BRA.DIV UR4, `(.L_x_18) ;  /* 0x0000008604047947 */ /* 0x000fd8000b800000 */
.L_x_196:
[----:B------:R-:W-:Y:S05]  /*1a70*/  @!P0 BRA `(.L_x_19) ;  /* 0x0000000000048947 */ /* 0x000fea0003800000 */
[----:B------:R-:W-:Y:S01]  /*1a80*/  BPT.TRAP 0x1 ;  /* 0x000000040000795c */ /* 0x000fe20000300000 */
.L_x_19:
[----:B0-----:R-:W-:Y:S02]  /*1a90*/  IMAD.U32 R3, RZ, RZ, UR44 ;  /* 0x0000002cff037e24 */ /* 0x001fe4000f8e00ff */
[----:B------:R-:W-:-:S03]  /*1aa0*/  IMAD.U32 R0, RZ, RZ, UR47 ;  /* 0x0000002fff007e24 */ /* 0x000fc6000f8e00ff */
[----:B------:R-:W-:Y:S02]  /*1ab0*/  LEA R3, R3, UR41, 0x3 ;  /* 0x0000002903037c11 */ /* 0x000fe4000f8e18ff */
[----:B------:R-:W-:-:S04]  /*1ac0*/  SHF.L.U32 R0, R0, 0x1f, RZ ;  /* 0x0000001f00007819 */ /* 0x000fc800000006ff */
[----:B------:R0:W1:Y:S01]  /*1ad0*/  SYNCS.PHASECHK.TRANS64.TRYWAIT P1, [R3+URZ], R0 ;  /* 0x00000000030075a7 */ /* 0x000062000802017f */
[----:B------:R-:W-:Y:S05]  /*1ae0*/  @!P0 BRA `(.L_x_20) ;  /* 0x0000000000048947 */ /* 0x000fea0003800000 */
[----:B------:R-:W-:Y:S01]  /*1af0*/  BPT.TRAP 0x1 ;  /* 0x000000040000795c */ /* 0x000fe20000300000 */
.L_x_20:
[----:B-1----:R-:W-:Y:S05]  /*1b00*/  @P1 BRA `(.L_x_21) ;  /* 0x0000000000081947 */ /* 0x002fea0003800000 */
[----:B------:R-:W1:Y:S02]  /*1b10*/  SYNCS.PHASECHK.TRANS64.TRYWAIT P1, [R3+URZ], R0 ;  /* 0x00000000030075a7 */ /* 0x000e64000802017f */
[----:B-1----:R-:W-:Y:S05]  /*1b20*/  @!P1 BRA `(.L_x_22) ;  /* 0x0000008000f09947 */ /* 0x002fea0003800000 */
.L_x_21:
[----:B------:R-:W-:-:S04]  /*1b30*/  UIADD3 UR4, UR44, 0x1, URZ ;  /* 0x000000012c047890 */ /* 0x000fc8000fffe03f */
[----:B------:R-:W-:Y:S02]  /*1b40*/  UISETP.NE.AND UP0, UPT, UR4, 0x2, UPT ;  /* 0x000000020400788c */ /* 0x000fe4000bf05270 */
[----:B01----:R-:W-:Y:S02]  /*1b50*/  IMAD.U32 R0, RZ, RZ, UR4 ;  /* 0x00000004ff007e24 */ /* 0x003fe4000f8e00ff */
[----:B------:R-:W-:Y:S02]  /*1b60*/  USEL UR4, URZ, 0x1, UP0 ;  /* 0x000000013f047887 */ /* 0x000fe40008000000 */
[----:B------:R-:W-:Y:S02]  /*1b70*/  PLOP3.LUT P1, PT, PT, PT, UP0, 0x80, 0x0 ;  /* 0x000000000000781c */ /* 0x000fe40003f2f008 */
[----:B------:R-:W-:Y:S02]  /*1b80*/  ULOP3.LUT UR4, UR47, UR4, URZ, 0x3c, !UPT ;  /* 0x000000042f047292 */ /* 0x000fe4000f8e3c3f */
[----:B------:R-:W-:-:S04]  /*1b90*/  SEL R0, R0, RZ, P1 ;  /* 0x000000ff00007207 */ /* 0x000fc80000800000 */
[----:B------:R-:W-:Y:S01]  /*1ba0*/  IMAD.U32 R8, RZ, RZ, UR4 ;  /* 0x00000004ff087e24 */ /* 0x000fe2000f8e00ff */
[----:B------:R-:W-:Y:S06]  /*1bb0*/  @!P0 BRA `(.L_x_23) ;  /* 0x0000000000048947 */ /* 0x000fec0003800000 */
[----:B------:R-:W-:Y:S01]  /*1bc0*/  BPT.TRAP 0x1 ;  /* 0x000000040000795c */ /* 0x000fe20000300000 */
.L_x_23:
[----:B------:R-:W-:Y:S01]  /*1bd0*/  IMAD.U32 R3, RZ, RZ, UR44 ;  /* 0x0000002cff037e24 */ /* 0x000fe2000f8e00ff */
[----:B------:R-:W-:Y:S02]  /*1be0*/  ISETP.NE.AND P3, PT, R103, RZ, PT ;  /* 0x000000ff6700720c */ /* 0x000fe40003f65270 */
[----:B------:R-:W-:Y:S01]  /*1bf0*/  SHF.L.U32 R6, R8, 0x1f, RZ ;  /* 0x0000001f08067819 */ /* 0x000fe200000006ff */
[----:B------:R-:W-:Y:S01]  /*1c00*/  IMAD R3, R3, 0x2000, R94 ;  /* 0x0000200003037824 */ /* 0x000fe200078e025e */
[----:B------:R-:W-:-:S04]  /*1c10*/  ISETP.NE.AND P2, PT, RZ, UR40, PT ;  /* 0x00000028ff007c0c */ /* 0x000fc8000bf45270 */
[----:B------:R-:W-:Y:S02]  /*1c20*/  LEA R4, R3, UR41, 0x2 ;  /* 0x0000002903047c11 */ /* 0x000fe4000f8e10ff */
[----:B------:R-:W-:-:S03]  /*1c30*/  LEA R3, R0, UR41, 0x3 ;  /* 0x0000002900037c11 */ /* 0x000fc6000f8e18ff */
[C---:B------:R-:W-:Y:S01]  /*1c40*/  VIADD R7, R4.reuse, 0x800 ;  /* 0x0000080004077836 */ /* 0x040fe20000000000 */
[----:B------:R0:W1:Y:S01]  /*1c50*/  SYNCS.PHASECHK.TRANS64.TRYWAIT P1, [R3+URZ], R6 ;  /* 0x00000006030075a7 */ /* 0x000062000802017f */
[----:B------:R-:W-:Y:S01]  /*1c60*/  VIADD R5, R4, 0x890 ;  /* 0x0000089004057836 */ /* 0x000fe20000000000 */
[----:B------:R0:W2:Y:S01]  /*1c70*/  LDS R104, [R4+0x800] ;  /* 0x0008000004687984 */ /* 0x0000a20000000800 */
[----:B------:R-:W-:-:S07]  /*1c80*/  @P3 VIADD R5, R7, 0x70 ;  /* 0x0000007007053836 */ /* 0x000fce0000000000 */
[----:B------:R-:W-:Y:S05]  /*1c90*/  WARPSYNC.ALL ;  /* 0x0000000000007948 */ /* 0x000fea0003800000 */
[----:B------:R-:W-:Y:S04]  /*1ca0*/  LDS R105, [R4+0x1800] ;  /* 0x0018000004697984 */ /* 0x000fe80000000800 */
[----:B------:R-:W-:Y:S04]  /*1cb0*/  LDS R108, [R4+0x900] ;  /* 0x00090000046c7984 */ /* 0x000fe80000000800 */
[----:B------:R-:W-:Y:S04]  /*1cc0*/  LDS R109, [R4+0x1900] ;  /* 0x00190000046d7984 */ /* 0x000fe80000000800 */
[----:B------:R-:W-:Y:S04]  /*1cd0*/  LDS R106, [R5] ;  /* 0x00000000056a7984 */ /* 0x000fe80000000800 */
[----:B------:R-:W2:Y:S04]  /*1ce0*/  LDS R107, [R5+0x1000] ;  /* 0x00100000056b7984 */ /* 0x000ea80000000800 */
[----:B------:R-:W-:Y:S04]  /*1cf0*/  LDS R110, [R5+0x100] ;  /* 0x00010000056e7984 */ /* 0x000fe80000000800 */
[----:B------:R-:W3:Y:S01]  /*1d00*/  LDS R111, [R5+0x1100] ;  /* 0x00110000056f7984 */ /* 0x000ee20000000800 */
[----:B------:R-:W-:Y:S01]  /*1d10*/  R2UR UR4, R24 ;  /* 0x00000000180472ca */ /* 0x000fe200000e0000 */
[----:B------:R-:W-:Y:S01]  /*1d20*/  UMOV UR7, 0x40000040 ;  /* 0x4000004000077882 */ /* 0x000fe20000000000 */
[----:B--2---:R-:W-:-:S11]  /*1d30*/  WARPGROUP.ARRIVE ;  /* 0x00000000000079c5 */ /* 0x004fd60000000000 */
[----:B------:R-:W-:-:S04]  /*1d40*/  USHF.R.U32.HI UR4, URZ, 0x4, UR4 ;  /* 0x000000043f047899 */ /* 0x000fc80008011604 */
[----:B------:R-:W-:-:S04]  /*1d50*/  ULOP3.LUT UR4, UR4, 0x3fff, URZ, 0xc0, !UPT ;  /* 0x00003fff04047892 */ /* 0x000fc8000f8ec03f */
[----:B------:R-:W-:-:S04]  /*1d60*/  ULOP3.LUT UR4, UR4, 0x10000, URZ, 0xfc, !UPT ;  /* 0x0001000004047892 */ /* 0x000fc8000f8efc3f */
[----:B------:R-:W-:-:S07]  /*1d70*/  ULEA UR5, UR44, UR4, 0xc ;  /* 0x000000042c057291 */ /* 0x000fce000f8e603f */
[----:B------:R-:W-:Y:S02]  /*1d80*/  UMOV UR6, UR5 ;  /* 0x0000000500067c82 */ /* 0x000fe40008000000 */
[----:B------:R-:W-:Y:S01]  /*1d90*/  HGMMA.64x128x8.F32.TF32 R24, R104, gdesc[UR4], RZ, !UPT, gsb0 ;  /* 0x05e0000468187df0 */ /* 0x000fe2000c0028ff */
[----:B------:R-:W-:Y:S01]  /*1da0*/  UIADD3 UR6, UR5, 0x2, URZ ;  /* 0x0000000205067890 */ /* 0x000fe2000fffe03f */
[----:B------:R-:W-:Y:S01]  /*1db0*/  UMOV UR7, 0x40000040 ;  /* 0x4000004000077882 */ /* 0x000fe20000000000 */
[----:B------:R-:W-:Y:S02]  /*1dc0*/  WARPGROUP.DEPBAR.LE gsb0, 0x0 ;  /* 0x00008000000079c5 */ /* 0x000fe40000010000 */
[----:B---3--:R-:W-:-:S07]  /*1dd0*/  WARPGROUP.ARRIVE ;  /* 0x00000000000079c5 */ /* 0x008fce0000000000 */
[----:B------:R-:W-:Y:S01]  /*1de0*/  HGMMA.64x128x8.F32.TF32 R24, R108, gdesc[UR4], R24, gsb0 ;  /* 0x05e000046c187df0 */ /* 0x000fe20008002818 */
[----:B------:R-:W-:Y:S01]  /*1df0*/  UIADD3 UR6, UR5, 0x4, URZ ;  /* 0x0000000405067890 */ /* 0x000fe2000fffe03f */
[----:B------:R-:W-:Y:S01]  /*1e00*/  UMOV UR7, 0x40000040 ;  /* 0x4000004000077882 */ /* 0x000fe20000000000 */
[----:B------:R-:W-:Y:S02]  /*1e10*/  WARPGROUP.DEPBAR.LE gsb0, 0x0 ;  /* 0x00008000000079c5 */ /* 0x000fe40000010000 */
[----:B------:R-:W-:Y:S04]  /*1e20*/  LDS R104, [R4+0xa00] ;  /* 0x000a000004687984 */ /* 0x000fe80000000800 */
[----:B------:R-:W-:Y:S04]  /*1e30*/  LDS R105, [R4+0x1a00] ;  /* 0x001a000004697984 */ /* 0x000fe80000000800 */
[----:B------:R-:W-:Y:S04]  /*1e40*/  LDS R106, [R5+0x200] ;  /* 0x00020000056a7984 */ /* 0x000fe80000000800 */
[----:B------:R-:W2:Y:S02]  /*1e50*/  LDS R107, [R5+0x1200] ;  /* 0x00120000056b7984 */ /* 0x000ea40000000800 */
[----:B--2---:R-:W-:-:S06]  /*1e60*/  WARPGROUP.ARRIVE ;  /* 0x00000000000079c5 */ /* 0x004fcc0000000000 */
        /* <DEDUP_REMOVED lines=117> */
[----:B------:R-:W-:Y:S03]  /*25c0*/  HGMMA.64x128x8.F32.TF32 R24, R104, gdesc[UR4], R24, gsb0 ;  /* 0x05e0000468187df0 */ /* 0x000fe60008002818 */
[----:B------:R-:W-:Y:S02]  /*25d0*/  WARPGROUP.DEPBAR.LE gsb0, 0x0 ;  /* 0x00008000000079c5 */ /* 0x000fe40000010000 */
[----:B------:R-:W-:Y:S05]  /*25e0*/  @!P2 BRA `(.L_x_24) ;  /* 0x000000180050a947 */ /* 0x000fea0003800000 */
[----:B------:R-:W-:Y:S05]  /*25f0*/  @!P0 BRA `(.L_x_25) ;  /* 0x0000000000048947 */ /* 0x000fea0003800000 */
[----:B------:R-:W-:Y:S01]  /*2600*/  BPT.TRAP 0x1 ;  /* 0x000000040000795c */ /* 0x000fe20000300000 */
.L_x_25:
[----:B------:R-:W-:-:S04]  /*2610*/  IMAD.SHL.U32 R7, R0, 0x2000, RZ ;  /* 0x0000200000077824 */ /* 0x000fc800078e00ff */
[----:B0-----:R-:W-:-:S05]  /*2620*/  IMAD.IADD R4, R94, 0x1, R7 ;  /* 0x000000015e047824 */ /* 0x001fca00078e0207 */
[----:B------:R-:W-:-:S05]  /*2630*/  LEA R4, R4, UR41, 0x2 ;  /* 0x0000002904047c11 */ /* 0x000fca000f8e10ff */
[C---:B------:R-:W-:Y:S02]  /*2640*/  VIADD R9, R4.reuse, 0x800 ;  /* 0x0000080004097836 */ /* 0x040fe40000000000 */
[----:B------:R-:W-:Y:S02]  /*2650*/  VIADD R5, R4, 0x890 ;  /* 0x0000089004057836 */ /* 0x000fe40000000000 */
[----:B------:R-:W-:Y:S01]  /*2660*/  @P3 VIADD R5, R9, 0x70 ;  /* 0x0000007009053836 */ /* 0x000fe20000000000 */
[----:B-1----:R-:W-:Y:S06]  /*2670*/  @P1 BRA `(.L_x_26) ;  /* 0x0000000000081947 */ /* 0x002fec0003800000 */
[----:B------:R-:W0:Y:S02]  /*2680*/  SYNCS.PHASECHK.TRANS64.TRYWAIT P1, [R3+URZ], R6 ;  /* 0x00000006030075a7 */ /* 0x000e24000802017f */
[----:B0-----:R-:W-:Y:S05]  /*2690*/  @!P1 BRA `(.L_x_27) ;  /* 0x0000007800289947 */ /* 0x001fea0003800000 */
.L_x_26:
[----:B0-----:R-:W0:Y:S01]  /*26a0*/  LDC R3, c[0x0][0x28c] ;  /* 0x0000a300ff037b82 */ /* 0x001e220000000800 */
[----:B------:R1:W2:Y:S01]  /*26b0*/  LDS R108, [R4+0x800] ;  /* 0x00080000046c7984 */ /* 0x0002a20000000800 */
[----:B------:R-:W-:-:S03]  /*26c0*/  UMOV UR5, UR44 ;  /* 0x0000002c00057c82 */ /* 0x000fc60008000000 */
[----:B------:R1:W3:Y:S04]  /*26d0*/  LDS R109, [R4+0x1800] ;  /* 0x00180000046d7984 */ /* 0x0002e80000000800 */
[----:B------:R1:W4:Y:S04]  /*26e0*/  LDS R110, [R5] ;  /* 0x00000000056e7984 */ /* 0x0003280000000800 */
[----:B------:R1:W1:Y:S01]  /*26f0*/  LDS R111, [R5+0x1000] ;  /* 0x00100000056f7984 */ /* 0x0002620000000800 */
[----:B0-----:R-:W-:-:S13]  /*2700*/  ISETP.GE.AND P1, PT, R3, 0x101, PT ;  /* 0x000001010300780c */ /* 0x001fda0003f26270 */
[----:B-1234-:R-:W-:Y:S05]  /*2710*/  @!P1 BRA `(.L_x_28) ;  /* 0x0000000c00149947 */ /* 0x01efea0003800000 */
[----:B------:R-:W-:Y:S01]  /*2720*/  R2UR UR9, R0 ;  /* 0x00000000000972ca */ /* 0x000fe200000e0000 */
[----:B------:R-:W-:Y:S01]  /*2730*/  IMAD.U32 R3, RZ, RZ, UR40 ;  /* 0x00000028ff037e24 */ /* 0x000fe2000f8e00ff */
[----:B------:R-:W-:-:S13]  /*2740*/  UMOV UR5, UR44 ;  /* 0x0000002c00057c82 */ /* 0x000fda0008000000 */
.L_x_36:
[----:B------:R-:W-:-:S04]  /*2750*/  UIADD3 UR6, UR9, 0x1, URZ ;  /* 0x0000000109067890 */ /* 0x000fc8000fffe03f */
[----:B------:R-:W-:-:S04]  /*2760*/  UISETP.NE.AND UP0, UPT, UR6, 0x2, UPT ;  /* 0x000000020600788c */ /* 0x000fc8000bf05270 */
[----:B------:R-:W-:Y:S02]  /*2770*/  USEL UR7, URZ, 0x1, UP0 ;  /* 0x000000013f077887 */ /* 0x000fe40008000000 */
[----:B------:R-:W-:-:S04]  /*2780*/  USEL UR6, UR6, URZ, UP0 ;  /* 0x0000003f06067287 */ /* 0x000fc80008000000 */
[----:B------:R-:W-:Y:S02]  /*2790*/  LOP3.LUT R8, R8, UR7, RZ, 0x3c, !PT ;  /* 0x0000000708087c12 */ /* 0x000fe4000f8e3cff */
[----:B------:R-:W-:Y:S01]  /*27a0*/  IMAD.U32 R0, RZ, RZ, UR6 ;  /* 0x00000006ff007e24 */ /* 0x000fe2000f8e00ff */
[----:B0-----:R-:W-:Y:S06]  /*27b0*/  @!P0 BRA `(.L_x_29) ;  /* 0x0000000000048947 */ /* 0x001fec0003800000 */
[----:B------:R-:W-:Y:S01]  /*27c0*/  BPT.TRAP 0x1 ;  /* 0x000000040000795c */ /* 0x000fe20000300000 */
.L_x_29:
[----:B------:R-:W-:Y:S01]  /*27d0*/  LEA R6, R0, UR41, 0x3 ;  /* 0x0000002900067c11 */ /* 0x000fe2000f8e18ff */
[----:B------:R-:W-:Y:S01]  /*27e0*/  ULEA UR8, UR9, UR4, 0xc ;  /* 0x0000000409087291 */ /* 0x000fe2000f8e603f */
[----:B------:R-:W-:Y:S01]  /*27f0*/  SHF.L.U32 R9, R8, 0x1f, RZ ;  /* 0x0000001f08097819 */ /* 0x000fe200000006ff */
[----:B------:R-:W-:Y:S01]  /*2800*/  UMOV UR7, 0x40000040 ;  /* 0x4000004000077882 */ /* 0x000fe20000000000 */
[----:B------:R-:W-:Y:S01]  /*2810*/  IMAD.U32 R5, RZ, RZ, UR9 ;  /* 0x00000009ff057e24 */ /* 0x000fe2000f8e00ff */
[----:B------:R-:W-:Y:S01]  /*2820*/  ISETP.NE.AND P3, PT, R103, RZ, PT ;  /* 0x000000ff6700720c */ /* 0x000fe20003f65270 */
[----:B------:R0:W1:Y:S01]  /*2830*/  SYNCS.PHASECHK.TRANS64.TRYWAIT P1, [R6+URZ], R9 ;  /* 0x00000009060075a7 */ /* 0x000062000802017f */
[----:B------:R-:W-:Y:S01]  /*2840*/  WARPGROUP.ARRIVE ;  /* 0x00000000000079c5 */ /* 0x000fe20000000000 */
[----:B------:R-:W-:Y:S01]  /*2850*/  UMOV UR6, UR8 ;  /* 0x0000000800067c82 */ /* 0x000fe20008000000 */
[----:B------:R-:W-:-:S04]  /*2860*/  IMAD R4, R5, 0x2000, R94 ;  /* 0x0000200005047824 */ /* 0x000fc800078e025e */
[----:B------:R-:W-:Y:S01]  /*2870*/  HGMMA.64x128x8.F32.TF32 R24, R108, gdesc[UR4], R24, gsb0 ;  /* 0x05e000046c187df0 */ /* 0x000fe20008002818 */
[----:B------:R-:W-:Y:S01]  /*2880*/  LEA R7, R4, UR41, 0x2 ;  /* 0x0000002904077c11 */ /* 0x000fe2000f8e10ff */
[----:B------:R-:W-:Y:S01]  /*2890*/  UIADD3 UR6, UR8, 0x2, URZ ;  /* 0x0000000208067890 */ /* 0x000fe2000fffe03f */
[----:B------:R-:W-:-:S03]  /*28a0*/  UMOV UR7, 0x40000040 ;  /* 0x4000004000077882 */ /* 0x000fc60000000000 */
[C---:B------:R-:W-:Y:S02]  /*28b0*/  VIADD R4, R7.reuse, 0x900 ;  /* 0x0000090007047836 */ /* 0x040fe40000000000 */
[----:B------:R-:W-:Y:S02]  /*28c0*/  VIADD R5, R7, 0x990 ;  /* 0x0000099007057836 */ /* 0x000fe40000000000 */
[----:B------:R-:W-:Y:S01]  /*28d0*/  @P3 VIADD R5, R4, 0x70 ;  /* 0x0000007004053836 */ /* 0x000fe20000000000 */
[----:B------:R-:W-:Y:S02]  /*28e0*/  WARPGROUP.DEPBAR.LE gsb0, 0x0 ;  /* 0x00008000000079c5 */ /* 0x000fe40000010000 */
[----:B------:R-:W-:Y:S04]  /*28f0*/  LDS R104, [R7+0x900] ;  /* 0x0009000007687984 */ /* 0x000fe80000000800 */
[----:B------:R-:W-:Y:S04]  /*2900*/  LDS R105, [R7+0x1900] ;  /* 0x0019000007697984 */ /* 0x000fe80000000800 */
[----:B------:R-:W-:Y:S04]  /*2910*/  LDS R106, [R5] ;  /* 0x00000000056a7984 */ /* 0x000fe80000000800 */
[----:B------:R-:W2:Y:S02]  /*2920*/  LDS R107, [R5+0x1000] ;  /* 0x00100000056b7984 */ /* 0x000ea40000000800 */
[----:B--2---:R-:W-:-:S06]  /*2930*/  WARPGROUP.ARRIVE ;  /* 0x00000000000079c5 */ /* 0x004fcc0000000000 */
[----:B------:R-:W-:Y:S03]  /*2940*/  HGMMA.64x128x8.F32.TF32 R24, R104, gdesc[UR4], R24, gsb0 ;  /* 0x05e0000468187df0 */ /* 0x000fe60008002818 */
[----:B------:R-:W-:Y:S02]  /*2950*/  WARPGROUP.DEPBAR.LE gsb0, 0x0 ;  /* 0x00008000000079c5 */ /* 0x000fe40000010000 */
[----:B------:R0:W2:Y:S04]  /*2960*/  LDS R104, [R7+0xa00] ;  /* 0x000a000007687984 */ /* 0x0000a80000000800 */
[----:B------:R0:W3:Y:S04]  /*2970*/  LDS R105, [R7+0x1a00] ;  /* 0x001a000007697984 */ /* 0x0000e80000000800 */
[----:B------:R0:W4:Y:S04]  /*2980*/  LDS R106, [R5+0x100] ;  /* 0x00010000056a7984 */ /* 0x0001280000000800 */
[----:B------:R0:W0:Y:S01]  /*2990*/  LDS R107, [R5+0x1100] ;  /* 0x00110000056b7984 */ /* 0x0000220000000800 */
[----:B-1----:R-:W-:Y:S05]  /*29a0*/  @!P0 BRA `(.L_x_30) ;  /* 0x0000000000048947 */ /* 0x002fea0003800000 */
[----:B------:R-:W-:Y:S01]  /*29b0*/  BPT.TRAP 0x1 ;  /* 0x000000040000795c */ /* 0x000fe20000300000 */
.L_x_30:
[----:B------:R-:W-:Y:S02]  /*29c0*/  UISETP.GT.U32.AND UP0, UPT, UR38, 0x1, UPT ;  /* 0x000000012600788c */ /* 0x000fe4000bf04070 */
[----:B------:R-:W-:-:S04]  /*29d0*/  ULEA UR6, UR5, UR41, 0x3 ;  /* 0x0000002905067291 */ /* 0x000fc8000f8e183f */
[----:B------:R-:W-:Y:S01]  /*29e0*/  UIADD3 UR6, UR6, 0x10, URZ ;  /* 0x0000001006067890 */ /* 0x000fe2000fffe03f */
[----:B------:R-:W-:-:S03]  /*29f0*/  PLOP3.LUT P2, PT, PT, PT, UP0, 0x80, 0x0 ;  /* 0x000000000000781c */ /* 0x000fc60003f4f008 */
[----:B------:R-:W-:-:S09]  /*2a00*/  UPRMT UR6, URZ, 0x654, UR6 ;  /* 0x000006543f067896 */ /* 0x000fd20008000006 */
[----:B------:R-:W-:Y:S01]  /*2a10*/  SYNCS.ARRIVE.TRANS64.RED.A1T0 RZ, [UR6], RZ ;  /* 0x000000ffffff79a7 */ /* 0x000fe20008100406 */
[----:B------:R-:W-:Y:S05]  /*2a20*/  @P2 BRA `(.L_x_31) ;  /* 0x0000000000042947 */ /* 0x000fea0003800000 */
[----:B------:R-:W-:Y:S01]  /*2a30*/  BPT.TRAP 0x1 ;  /* 0x000000040000795c */ /* 0x000fe20000300000 */
.L_x_31:
[----:B------:R-:W-:Y:S01]  /*2a40*/  UIADD3 UR6, UR8, 0x4, URZ ;  /* 0x0000000408067890 */ /* 0x000fe2000fffe03f */
[----:B0-234-:R-:W-:Y:S01]  /*2a50*/  WARPGROUP.ARRIVE ;  /* 0x00000000000079c5 */ /* 0x01dfe20000000000 */
[----:B------:R-:W-:Y:S01]  /*2a60*/  UMOV UR7, 0x40000040 ;  /* 0x4000004000077882 */ /* 0x000fe20000000000 */
[----:B------:R-:W-:-:S04]  /*2a70*/  UIADD3 UR5, UR5, 0x1, URZ ;  /* 0x0000000105057890 */ /* 0x000fc8000fffe03f */
[----:B------:R-:W-:-:S05]  /*2a80*/  UISETP.NE.AND UP0, UPT, UR5, 0x2, UPT ;  /* 0x000000020500788c */ /* 0x000fca000bf05270 */
[----:B------:R-:W-:Y:S01]  /*2a90*/  HGMMA.64x128x8.F32.TF32 R24, R104, gdesc[UR4], R24, gsb0 ;  /* 0x05e0000468187df0 */ /* 0x000fe20008002818 */
[----:B------:R-:W-:Y:S01]  /*2aa0*/  UIADD3 UR6, UR8, 0x6, URZ ;  /* 0x0000000608067890 */ /* 0x000fe2000fffe03f */
[----:B------:R-:W-:Y:S01]  /*2ab0*/  UMOV UR7, 0x40000040 ;  /* 0x4000004000077882 */ /* 0x000fe20000000000 */
[----:B------:R-:W-:Y:S01]  /*2ac0*/  USEL UR5, UR5, URZ, UP0 ;  /* 0x0000003f05057287 */ /* 0x000fe20008000000 */
[----:B------:R-:W-:Y:S02]  /*2ad0*/  WARPGROUP.DEPBAR.LE gsb0, 0x0 ;  /* 0x00008000000079c5 */ /* 0x000fe40000010000 */
[----:B------:R-:W-:Y:S04]  /*2ae0*/  LDS R104, [R7+0xb00] ;  /* 0x000b000007687984 */ /* 0x000fe80000000800 */
[----:B------:R-:W-:Y:S04]  /*2af0*/  LDS R105, [R7+0x1b00] ;  /* 0x001b000007697984 */ /* 0x000fe80000000800 */
[----:B------:R-:W-:Y:S04]  /*2b00*/  LDS R106, [R5+0x200] ;  /* 0x00020000056a7984 */ /* 0x000fe80000000800 */
[----:B------:R-:W0:Y:S02]  /*2b10*/  LDS R107, [R5+0x1200] ;  /* 0x00120000056b7984 */ /* 0x000e240000000800 */
[----:B0-----:R-:W-:-:S06]  /*2b20*/  WARPGROUP.ARRIVE ;  /* 0x00000000000079c5 */ /* 0x001fcc0000000000 */
[----:B------:R-:W-:Y:S01]  /*2b30*/  HGMMA.64x128x8.F32.TF32 R24, R104, gdesc[UR4], R24, gsb0 ;  /* 0x05e0000468187df0 */ /* 0x000fe20008002818 */
[----:B------:R-:W-:Y:S01]  /*2b40*/  UIADD3 UR6, UR8, 0x400, URZ ;  /* 0x0000040008067890 */ /* 0x000fe2000fffe03f */
[----:B------:R-:W-:Y:S01]  /*2b50*/  UMOV UR7, 0x40000040 ;  /* 0x4000004000077882 */ /* 0x000fe20000000000 */
        /* <DEDUP_REMOVED lines=96> */
[----:B------:R-:W-:Y:S03]  /*3160*/  HGMMA.64x128x8.F32.TF32 R24, R104, gdesc[UR4], R24, gsb0 ;  /* 0x05e0000468187df0 */ /* 0x000fe60008002818 */
[----:B------:R-:W-:Y:S02]  /*3170*/  WARPGROUP.DEPBAR.LE gsb0, 0x0 ;  /* 0x00008000000079c5 */ /* 0x000fe40000010000 */
[----:B------:R0:W1:Y:S04]  /*3180*/  LDS R104, [R7+0x1700] ;  /* 0x0017000007687984 */ /* 0x0000680000000800 */
[----:B------:R0:W2:Y:S04]  /*3190*/  LDS R105, [R7+0x2700] ;  /* 0x0027000007697984 */ /* 0x0000a80000000800 */
[----:B------:R0:W3:Y:S04]  /*31a0*/  LDS R106, [R5+0xe00] ;  /* 0x000e0000056a7984 */ /* 0x0000e80000000800 */
[----:B------:R0:W4:Y:S01]  /*31b0*/  LDS R107, [R5+0x1e00] ;  /* 0x001e0000056b7984 */ /* 0x0001220000000800 */
[----:B------:R-:W-:Y:S05]  /*31c0*/  @!P0 BRA `(.L_x_32) ;  /* 0x0000000000048947 */ /* 0x000fea0003800000 */
[----:B------:R-:W-:Y:S01]  /*31d0*/  BPT.TRAP 0x1 ;  /* 0x000000040000795c */ /* 0x000fe20000300000 */
.L_x_32:
[----:B0-----:R-:W-:Y:S01]  /*31e0*/  IMAD.SHL.U32 R7, R0, 0x2000, RZ ;  /* 0x0000200000077824 */ /* 0x001fe200078e00ff */
[----:B------:R-:W-:Y:S03]  /*31f0*/  BSSY B0, `(.L_x_33) ;  /* 0x0000009000007945 */ /* 0x000fe60003800000 */
[----:B------:R-:W-:-:S05]  /*3200*/  IMAD.IADD R4, R94, 0x1, R7 ;  /* 0x000000015e047824 */ /* 0x000fca00078e0207 */
[----:B------:R-:W-:-:S05]  /*3210*/  LEA R5, R4, UR41, 0x2 ;  /* 0x0000002904057c11 */ /* 0x000fca000f8e10ff */
[C---:B------:R-:W-:Y:S02]  /*3220*/  VIADD R10, R5.reuse, 0x800 ;  /* 0x00000800050a7836 */ /* 0x040fe40000000000 */
[----:B------:R-:W-:Y:S02]  /*3230*/  VIADD R4, R5, 0x890 ;  /* 0x0000089005047836 */ /* 0x000fe40000000000 */
[----:B------:R-:W-:Y:S01]  /*3240*/  @P3 VIADD R4, R10, 0x70 ;  /* 0x000000700a043836 */ /* 0x000fe20000000000 */
[----:B------:R-:W-:Y:S06]  /*3250*/  @P1 BRA `(.L_x_34) ;  /* 0x0000000000081947 */ /* 0x000fec0003800000 */
[----:B------:R-:W0:Y:S02]  /*3260*/  SYNCS.PHASECHK.TRANS64.TRYWAIT P1, [R6+URZ], R9 ;  /* 0x00000009060075a7 */ /* 0x000e24000802017f */
[----:B0-----:R-:W-:Y:S05]  /*3270*/  @!P1 BRA `(.L_x_35) ;  /* 0x0000006c00449947 */ /* 0x001fea0003800000 */
.L_x_34:
[----:B------:R-:W-:Y:S05]  /*3280*/  BSYNC B0 ;  /* 0x0000000000007941 */ /* 0x000fea0003800000 */
.L_x_33:
[----:B------:R0:W0:Y:S01]  /*3290*/  LDS R108, [R5+0x800] ;  /* 0x00080000056c7984 */ /* 0x0000220000000800 */
[----:B------:R-:W-:Y:S05]  /*32a0*/  WARPSYNC.ALL ;  /* 0x0000000000007948 */ /* 0x000fea0003800000 */
[----:B------:R0:W0:Y:S04]  /*32b0*/  LDS R109, [R5+0x1800] ;  /* 0x00180000056d7984 */ /* 0x0000280000000800 */
[----:B------:R0:W0:Y:S04]  /*32c0*/  LDS R110, [R4] ;  /* 0x00000000046e7984 */ /* 0x0000280000000800 */
[----:B------:R0:W0:Y:S01]  /*32d0*/  LDS R111, [R4+0x1000] ;  /* 0x00100000046f7984 */ /* 0x0000220000000800 */
[----:B------:R-:W-:Y:S01]  /*32e0*/  UIADD3 UR6, UR8, 0xc06, URZ ;  /* 0x00000c0608067890 */ /* 0x000fe2000fffe03f */
[----:B-1234-:R-:W-:Y:S01]  /*32f0*/  WARPGROUP.ARRIVE ;  /* 0x00000000000079c5 */ /* 0x01efe20000000000 */
[----:B------:R-:W-:Y:S01]  /*3300*/  UMOV UR7, 0x40000040 ;  /* 0x4000004000077882 */ /* 0x000fe20000000000 */
[C---:B------:R-:W-:Y:S01]  /*3310*/  ISETP.GT.AND P1, PT, R3.reuse, 0x2, PT ;  /* 0x000000020300780c */ /* 0x040fe20003f24270 */
[----:B------:R-:W-:Y:S01]  /*3320*/  VIADD R3, R3, 0xffffffff ;  /* 0xffffffff03037836 */ /* 0x000fe20000000000 */
[----:B------:R-:W-:-:S04]  /*3330*/  R2UR UR9, R0 ;  /* 0x00000000000972ca */ /* 0x000fc800000e0000 */
[----:B------:R-:W-:Y:S03]  /*3340*/  HGMMA.64x128x8.F32.TF32 R24, R104, gdesc[UR4], R24, gsb0 ;  /* 0x05e0000468187df0 */ /* 0x000fe60008002818 */
[----:B------:R-:W-:-:S04]  /*3350*/  WARPGROUP.DEPBAR.LE gsb0, 0x0 ;  /* 0x00008000000079c5 */ /* 0x000fc80000010000 */
[----:B------:R-:W-:Y:S05]  /*3360*/  @P1 BRA `(.L_x_36) ;  /* 0xfffffff000f81947 */ /* 0x000fea000383ffff */
.L_x_28:
[----:B0-----:R-:W-:Y:S01]  /*3370*/  IMAD.MOV.U32 R5, RZ, RZ, 0x40000040 ;  /* 0x40000040ff057424 */ /* 0x001fe200078e00ff */
[----:B------:R-:W-:Y:S01]  /*3380*/  LEA R4, R0, UR4, 0xc ;  /* 0x0000000400047c11 */ /* 0x000fe2000f8e60ff */
[----:B------:R-:W-:Y:S01]  /*3390*/  WARPGROUP.ARRIVE ;  /* 0x00000000000079c5 */ /* 0x000fe20000000000 */
[----:B------:R-:W-:Y:S01]  /*33a0*/  IMAD.IADD R7, R94, 0x1, R7 ;  /* 0x000000015e077824 */ /* 0x000fe200078e0207 */
[----:B------:R-:W-:Y:S02]  /*33b0*/  ISETP.NE.AND P1, PT, R103, RZ, PT ;  /* 0x000000ff6700720c */ /* 0x000fe40003f25270 */
[----:B------:R-:W-:Y:S02]  /*33c0*/  R2UR UR6, R4 ;  /* 0x00000000040672ca */ /* 0x000fe400000e0000 */
[----:B------:R-:W-:Y:S02]  /*33d0*/  R2UR UR7, R5 ;  /* 0x00000000050772ca */ /* 0x000fe400000e0000 */
[----:B------:R-:W-:Y:S01]  /*33e0*/  LEA R3, R7, UR41, 0x2 ;  /* 0x0000002907037c11 */ /* 0x000fe2000f8e10ff */
[----:B------:R-:W-:-:S04]  /*33f0*/  IMAD.MOV.U32 R7, RZ, RZ, 0x40000040 ;  /* 0x40000040ff077424 */ /* 0x000fc800078e00ff */
[C---:B------:R-:W-:Y:S02]  /*3400*/  VIADD R6, R3.reuse, 0x900 ;  /* 0x0000090003067836 */ /* 0x040fe40000000000 */
[----:B------:R-:W-:Y:S02]  /*3410*/  VIADD R0, R3, 0x990 ;  /* 0x0000099003007836 */ /* 0x000fe40000000000 */
[----:B------:R-:W-:Y:S02]  /*3420*/  @P1 VIADD R0, R6, 0x70 ;  /* 0x0000007006001836 */ /* 0x000fe40000000000 */
[----:B------:R-:W-:Y:S01]  /*3430*/  HGMMA.64x128x8.F32.TF32 R24, R108, gdesc[UR4], R24, gsb0 ;  /* 0x05e000046c187df0 */ /* 0x000fe20008002818 */
[----:B------:R-:W-:Y:S01]  /*3440*/  VIADD R6, R4, 0x2 ;  /* 0x0000000204067836 */ /* 0x000fe20000000000 */
[----:B------:R-:W-:-:S04]  /*3450*/  R2UR UR7, R7 ;  /* 0x00000000070772ca */ /* 0x000fc800000e0000 */
[----:B------:R-:W-:Y:S01]  /*3460*/  R2UR UR6, R6 ;  /* 0x00000000060672ca */ /* 0x000fe200000e0000 */
[----:B------:R-:W-:Y:S02]  /*3470*/  WARPGROUP.DEPBAR.LE gsb0, 0x0 ;  /* 0x00008000000079c5 */ /* 0x000fe40000010000 */
[----:B------:R-:W-:Y:S04]  /*3480*/  LDS R104, [R3+0x900] ;  /* 0x0009000003687984 */ /* 0x000fe80000000800 */
[----:B------:R-:W-:Y:S04]  /*3490*/  LDS R105, [R3+0x1900] ;  /* 0x0019000003697984 */ /* 0x000fe80000000800 */
[----:B------:R-:W-:Y:S04]  /*34a0*/  LDS R106, [R0] ;  /* 0x00000000006a7984 */ /* 0x000fe80000000800 */
        /* <DEDUP_REMOVED lines=10> */
.L_x_37:
        /* <DEDUP_REMOVED lines=8> */
.L_x_38:
[----:B------:R-:W-:Y:S01]  /*35d0*/  VIADD R6, R4, 0x4 ;  /* 0x0000000404067836 */ /* 0x000fe20000000000 */
[----:B-1234-:R-:W-:Y:S01]  /*35e0*/  WARPGROUP.ARRIVE ;  /* 0x00000000000079c5 */ /* 0x01efe20000000000 */
[----:B------:R-:W-:Y:S02]  /*35f0*/  IMAD.MOV.U32 R7, RZ, RZ, 0x40000040 ;  /* 0x40000040ff077424 */ /* 0x000fe400078e00ff */
[----:B------:R-:W-:Y:S01]  /*3600*/  IMAD.MOV.U32 R5, RZ, RZ, 0x40000040 ;  /* 0x40000040ff057424 */ /* 0x000fe200078e00ff */
[----:B------:R-:W-:Y:S01]  /*3610*/  R2UR UR6, R6 ;  /* 0x00000000060672ca */ /* 0x000fe200000e0000 */
[----:B------:R-:W-:Y:S01]  /*3620*/  VIADD R6, R4, 0x6 ;  /* 0x0000000604067836 */ /* 0x000fe20000000000 */
[----:B------:R-:W-:Y:S01]  /*3630*/  R2UR UR7, R7 ;  /* 0x00000000070772ca */ /* 0x000fe200000e0000 */
[----:B------:R-:W-:-:S12]  /*3640*/  IMAD.MOV.U32 R7, RZ, RZ, 0x40000040 ;  /* 0x40000040ff077424 */ /* 0x000fd800078e00ff */
[----:B------:R-:W-:Y:S01]  /*3650*/  HGMMA.64x128x8.F32.TF32 R24, R104, gdesc[UR4], R24, gsb0 ;  /* 0x05e0000468187df0 */ /* 0x000fe20008002818 */
[----:B------:R-:W-:Y:S01]  /*3660*/  R2UR UR6, R6 ;  /* 0x00000000060672ca */ /* 0x000fe200000e0000 */
[----:B------:R-:W-:Y:S01]  /*3670*/  VIADD R6, R4, 0x400 ;  /* 0x0000040004067836 */ /* 0x000fe20000000000 */
[----:B------:R-:W-:Y:S01]  /*3680*/  R2UR UR7, R7 ;  /* 0x00000000070772ca */ /* 0x000fe200000e0000 */
[----:B------:R-:W-:Y:S01]  /*3690*/  IMAD.MOV.U32 R7, RZ, RZ, 0x40000040 ;  /* 0x40000040ff077424 */ /* 0x000fe200078e00ff */
[----:B------:R-:W-:Y:S02]  /*36a0*/  WARPGROUP.DEPBAR.LE gsb0, 0x0 ;  /* 0x00008000000079c5 */ /* 0x000fe40000010000 */
[----:B------:R-:W-:Y:S04]  /*36b0*/  LDS R104, [R3+0xb00] ;  /* 0x000b000003687984 */ /* 0x000fe80000000800 */
[----:B------:R-:W-:Y:S04]  /*36c0*/  LDS R105, [R3+0x1b00] ;  /* 0x001b000003697984 */ /* 0x000fe80000000800 */
[----:B------:R-:W-:Y:S04]  /*36d0*/  LDS R106, [R0+0x200] ;  /* 0x00020000006a7984 */ /* 0x000fe80000000800 */
[----:B------:R-:W1:Y:S02]  /*36e0*/  LDS R107, [R0+0x1200] ;  /* 0x00120000006b7984 */ /* 0x000e640000000800 */
[----:B-1----:R-:W-:-:S06]  /*36f0*/  WARPGROUP.ARRIVE ;  /* 0x00000000000079c5 */ /* 0x002fcc0000000000 */
        /* <DEDUP_REMOVED lines=101> */
[C---:B------:R-:W-:Y:S01]  /*3d50*/  VIADD R6, R4.reuse, 0xc04 ;  /* 0x00000c0404067836 */ /* 0x040fe20000000000 */
[----:B------:R-:W-:Y:S01]  /*3d60*/  R2UR UR7, R7 ;  /* 0x00000000070772ca */ /* 0x000fe200000e0000 */
[----:B------:R-:W-:Y:S02]  /*3d70*/  IMAD.MOV.U32 R7, RZ, RZ, 0x40000040 ;  /* 0x40000040ff077424 */ /* 0x000fe400078e00ff */
[----:B------:R-:W-:Y:S01]  /*3d80*/  VIADD R4, R4, 0xc06 ;  /* 0x00000c0604047836 */ /* 0x000fe20000000000 */
[----:B------:R-:W-:Y:S02]  /*3d90*/  WARPGROUP.DEPBAR.LE gsb0, 0x0 ;  /* 0x00008000000079c5 */ /* 0x000fe40000010000 */
[----:B------:R-:W-:Y:S04]  /*3da0*/  LDS R104, [R3+0x1500] ;  /* 0x0015000003687984 */ /* 0x000fe80000000800 */
[----:B------:R-:W-:Y:S04]  /*3db0*/  LDS R105, [R3+0x2500] ;  /* 0x0025000003697984 */ /* 0x000fe80000000800 */
[----:B------:R-:W-:Y:S04]  /*3dc0*/  LDS R106, [R0+0xc00] ;  /* 0x000c0000006a7984 */ /* 0x000fe80000000800 */
[----:B------:R-:W1:Y:S02]  /*3dd0*/  LDS R107, [R0+0x1c00] ;  /* 0x001c0000006b7984 */ /* 0x000e640000000800 */
[----:B-1----:R-:W-:-:S06]  /*3de0*/  WARPGROUP.ARRIVE ;  /* 0x00000000000079c5 */ /* 0x002fcc0000000000 */
[----:B------:R-:W-:Y:S01]  /*3df0*/  HGMMA.64x128x8.F32.TF32 R24, R104, gdesc[UR4], R24, gsb0 ;  /* 0x05e0000468187df0 */ /* 0x000fe20008002818 */
[----:B------:R-:W-:Y:S02]  /*3e00*/  R2UR UR6, R6 ;  /* 0x00000000060672ca */ /* 0x000fe400000e0000 */
[----:B------:R-:W-:Y:S01]  /*3e10*/  R2UR UR7, R7 ;  /* 0x00000000070772ca */ /* 0x000fe200000e0000 */
        /* <DEDUP_REMOVED lines=15> */
[----:B------:R-:W-:Y:S03]  /*3f10*/  HGMMA.64x128x8.F32.TF32 R24, R104, gdesc[UR4], R24, gsb0 ;  /* 0x05e0000468187df0 */ /* 0x000fe60008002818 */
[----:B------:R-:W-:Y:S02]  /*3f20*/  WARPGROUP.DEPBAR.LE gsb0, 0x0 ;  /* 0x00008000000079c5 */ /* 0x000fe40000010000 */
.L_x_24:
[----:B------:R2:W-:Y:S01]  /*3f30*/  SYNCS.ARRIVE.TRANS64.A1T0 RZ, [R102+UR46], RZ ;  /* 0x000000ff66ff79a7 */ /* 0x0005e2000810002e */
[----:B------:R-:W-:Y:S05]  /*3f40*/  @!P0 BRA `(.L_x_39) ;  /* 0x0000000000048947 */ /* 0x000fea0003800000 */
[----:B------:R-:W-:Y:S01]  /*3f50*/  BPT.TRAP 0x1 ;  /* 0x000000040000795c */ /* 0x000fe20000300000 */
.L_x_39:
[----:B------:R-:W-:Y:S02]  /*3f60*/  UIADD3 UR4, UR39, 0x1, UR44 ;  /* 0x0000000127047890 */ /* 0x000fe4000fffe02c */
[----:B------:R-:W-:Y:S02]  /*3f70*/  UISETP.GT.U32.AND UP0, UPT, UR38, 0x1, UPT ;  /* 0x000000012600788c */ /* 0x000fe4000bf04070 */
[----:B------:R-:W-:-:S04]  /*3f80*/  USHF.L.U32 UR4, UR4, 0x3, URZ ;  /* 0x0000000304047899 */ /* 0x000fc8000800063f */
[----:B------:R-:W-:Y:S01]  /*3f90*/  ULOP3.LUT UR4, UR4, 0x8, URZ, 0xc0, !UPT ;  /* 0x0000000804047892 */ /* 0x000fe2000f8ec03f */
[----:B------:R-:W-:-:S03]  /*3fa0*/  PLOP3.LUT P0, PT, PT, PT, UP0, 0x80, 0x0 ;  /* 0x000000000000781c */ /* 0x000fc60003f0f008 */
[----:B------:R-:W-:-:S04]  /*3fb0*/  UIADD3 UR4, UR41, 0x10, UR4 ;  /* 0x0000001029047890 */ /* 0x000fc8000fffe004 */
[----:B------:R-:W-:-:S09]  /*3fc0*/  UPRMT UR4, URZ, 0x654, UR4 ;  /* 0x000006543f047896 */ /* 0x000fd20008000004 */
[----:B------:R-:W-:Y:S01]  /*3fd0*/  SYNCS.ARRIVE.TRANS64.RED.A1T0 RZ, [UR4], RZ ;  /* 0x000000ffffff79a7 */ /* 0x000fe20008100404 */
[----:B------:R-:W-:Y:S05]  /*3fe0*/  @P0 BRA `(.L_x_40) ;  /* 0x0000000000040947 */ /* 0x000fea0003800000 */
[----:B------:R-:W-:Y:S01]  /*3ff0*/  BPT.TRAP 0x1 ;  /* 0x000000040000795c */ /* 0x000fe20000300000 */
.L_x_40:
[----:B0-----:R-:W-:Y:S02]  /*4000*/  SHF.L.U32 R3, R101, 0x1f, RZ ;  /* 0x0000001f65037819 */ /* 0x001fe400000006ff */
[----:B------:R-:W-:Y:S02]  /*4010*/  SHF.R.S32.HI R13, RZ, 0x1f, R19 ;  /* 0x0000001fff0d7819 */ /* 0x000fe40000011413 */
[----:B------:R-:W0:Y:S02]  /*4020*/  SYNCS.PHASECHK.TRANS64.TRYWAIT P0, [R98+URZ+0x8], R3 ;  /* 0x00000803620075a7 */ /* 0x000e24000800017f */
[----:B0-----:R-:W-:Y:S05]  /*4030*/  @!P0 BRA `(.L_x_41) ;  /* 0x0000005c00e88947 */ /* 0x001fea0003800000 */
.L_x_197:
[----:B------:R-:W-:Y:S01]  /*4040*/  IMAD.SHL.U32 R5, R18, 0x40, RZ ;  /* 0x0000004012057824 */ /* 0x000fe200078e00ff */
[----:B------:R-:W-:Y:S01]  /*4050*/  ULDC UR6, c[0x0][0x284] ;  /* 0x0000a10000067ab9 */ /* 0x000fe20000000800 */
[----:B------:R-:W-:Y:S01]  /*4060*/  IMAD.SHL.U32 R10, R2, 0x80, RZ ;  /* 0x00000080020a7824 */ /* 0x000fe200078e00ff */
[----:B------:R-:W-:Y:S01]  /*4070*/  ULDC.64 UR4, c[0x0][0x5d0] ;  /* 0x0001740000047ab9 */ /* 0x000fe20000000a00 */
[----:B------:R-:W-:Y:S01]  /*4080*/  IMAD.WIDE R20, R18, 0x40, R90 ;  /* 0x0000004012147825 */ /* 0x000fe200078e025a */
[----:B------:R-:W-:Y:S01]  /*4090*/  ISETP.GE.AND P0, PT, R5, UR6, PT ;  /* 0x0000000605007c0c */ /* 0x000fe2000bf06270 */
[----:B------:R-:W-:Y:S01]  /*40a0*/  ULDC UR6, c[0x0][0x288] ;  /* 0x0000a20000067ab9 */ /* 0x000fe20000000800 */
[----:B------:R-:W-:Y:S01]  /*40b0*/  SHF.R.S32.HI R11, RZ, 0x1f, R10 ;  /* 0x0000001fff0b7819 */ /* 0x000fe2000001140a */
[----:B------:R-:W-:Y:S01]  /*40c0*/  IMAD R0, R13, UR4, RZ ;  /* 0x000000040d007c24 */ /* 0x000fe2000f8e02ff */
[----:B------:R-:W-:Y:S01]  /*40d0*/  ISETP.GE.OR P0, PT, R10, UR6, P0 ;  /* 0x000000060a007c0c */ /* 0x000fe20008706670 */
[----:B0-----:R-:W-:-:S04]  /*40e0*/  IMAD.WIDE.U32 R2, R19, UR4, R92 ;  /* 0x0000000413027c25 */ /* 0x001fc8000f8e005c */
[----:B------:R-:W-:Y:S01]  /*40f0*/  IMAD R7, R19, UR5, R0 ;  /* 0x0000000513077c24 */ /* 0x000fe2000f8e0200 */
[----:B-1----:R-:W-:Y:S01]  /*4100*/  IADD3 R2, P1, R10, R2, RZ ;  /* 0x000000020a027210 */ /* 0x002fe20007f3e0ff */
[----:B------:R-:W-:Y:S02]  /*4110*/  ULDC.64 UR4, c[0x0][0x5c8] ;  /* 0x0001720000047ab9 */ /* 0x000fe40000000a00 */
[----:B------:R-:W-:Y:S01]  /*4120*/  IMAD R9, R21, UR4, RZ ;  /* 0x0000000415097c24 */ /* 0x000fe2000f8e02ff */
[----:B------:R-:W-:-:S03]  /*4130*/  IADD3.X R3, R11, R3, R7, P1, !PT ;  /* 0x000000030b037210 */ /* 0x000fc60000ffe407 */
[C---:B------:R-:W-:Y:S02]  /*4140*/  IMAD R9, R20.reuse, UR5, R9 ;  /* 0x0000000514097c24 */ /* 0x040fe4000f8e0209 */
[----:B------:R-:W-:Y:S01]  /*4150*/  IMAD.WIDE.U32 R104, R20, UR4, R2 ;  /* 0x0000000414687c25 */ /* 0x000fe2000f8e0002 */
[----:B------:R-:W-:Y:S06]  /*4160*/  @P0 BRA `(.L_x_42) ;  /* 0x0000003c00d80947 */ /* 0x000fec0003800000 */
[----:B-----5:R-:W-:Y:S01]  /*4170*/  FSETP.NEU.AND P1, PT, R89, RZ, PT ;  /* 0x000000ff5900720b */ /* 0x020fe20003f2d000 */
[----:B------:R-:W-:Y:S01]  /*4180*/  IMAD.IADD R14, R97, 0x1, -R10 ;  /* 0x00000001610e7824 */ /* 0x000fe200078e0a0a */
[----:B------:R-:W-:Y:S01]  /*4190*/  BSSY B0, `(.L_x_42) ;  /* 0x00003f3000007945 */ /* 0x000fe20003800000 */
[----:B------:R-:W-:Y:S02]  /*41a0*/  IMAD.IADD R0, R100, 0x1, -R5 ;  /* 0x0000000164007824 */ /* 0x000fe400078e0a05 */
[----:B------:R-:W-:Y:S01]  /*41b0*/  IMAD.IADD R7, R105, 0x1, R9 ;  /* 0x0000000169077824 */ /* 0x000fe200078e0209 */
[----:B------:R-:W-:-:S04]  /*41c0*/  ISETP.GT.AND P0, PT, R14, RZ, PT ;  /* 0x000000ff0e00720c */ /* 0x000fc80003f04270 */
[----:B------:R-:W-:-:S03]  /*41d0*/  ISETP.GT.AND P2, PT, R0, RZ, P0 ;  /* 0x000000ff0000720c */ /* 0x000fc60000744270 */
[----:B------:R-:W-:Y:S10]  /*41e0*/  @!P1 BRA `(.L_x_43) ;  /* 0x0000002c001c9947 */ /* 0x000ff40003800000 */
[----:B------:R-:W0:Y:S01]  /*41f0*/  LDC.64 R106, c[0x0][0x5b8] ;  /* 0x00016e00ff6a7b82 */ /* 0x000e220000000a00 */
[----:B------:R-:W-:-:S07]  /*4200*/  ULDC.64 UR4, c[0x0][0x5c0] ;  /* 0x0001700000047ab9 */ /* 0x000fce0000000a00 */
[----:B------:R-:W1:Y:S08]  /*4210*/  LDC.64 R108, c[0x0][0x5b0] ;  /* 0x00016c00ff6c7b82 */ /* 0x000e700000000a00 */
[----:B------:R-:W3:Y:S01]  /*4220*/  LDC.64 R110, c[0x0][0x5a8] ;  /* 0x00016a00ff6e7b82 */ /* 0x000ee20000000a00 */
[-C--:B0-----:R-:W-:Y:S02]  /*4230*/  IMAD R4, R13, R106.reuse, RZ ;  /* 0x0000006a0d047224 */ /* 0x081fe400078e02ff */
[----:B------:R-:W-:-:S04]  /*4240*/  IMAD.WIDE.U32 R2, R19, R106, R92 ;  /* 0x0000006a13027225 */ /* 0x000fc800078e005c */
[----:B------:R-:W-:Y:S01]  /*4250*/  IMAD R23, R19, R107, R4 ;  /* 0x0000006b13177224 */ /* 0x000fe200078e0204 */
[----:B------:R-:W-:Y:S01]  /*4260*/  IADD3 R4, P1, R10, R2, RZ ;  /* 0x000000020a047210 */ /* 0x000fe20007f3e0ff */
[----:B-1----:R-:W-:-:S03]  /*4270*/  IMAD R2, R21, R108, RZ ;  /* 0x0000006c15027224 */ /* 0x002fc600078e02ff */
[----:B------:R-:W-:Y:S01]  /*4280*/  IADD3.X R5, R11, R3, R23, P1, !PT ;  /* 0x000000030b057210 */ /* 0x000fe20000ffe417 */
[C---:B------:R-:W-:Y:S02]  /*4290*/  IMAD R21, R20.reuse, R109, R2 ;  /* 0x0000006d14157224 */ /* 0x040fe400078e0202 */
[----:B------:R-:W-:-:S04]  /*42a0*/  IMAD.WIDE.U32 R2, R20, R108, R4 ;  /* 0x0000006c14027225 */ /* 0x000fc800078e0004 */
[----:B------:R-:W-:Y:S01]  /*42b0*/  IMAD.IADD R3, R3, 0x1, R21 ;  /* 0x0000000103037824 */ /* 0x000fe200078e0215 */
[----:B---3--:R-:W-:-:S04]  /*42c0*/  LEA R8, P1, R2, R110, 0x2 ;  /* 0x0000006e02087211 */ /* 0x008fc800078210ff */
[----:B------:R-:W-:-:S05]  /*42d0*/  LEA.HI.X R9, R2, R111, R3, 0x2, P1 ;  /* 0x0000006f02097211 */ /* 0x000fca00008f1403 */
[----:B------:R0:W3:Y:S01]  /*42e0*/  @P2 LDG.E.LTC128B R15, desc[UR36][R8.64] ;  /* 0x00000024080f2981 */ /* 0x0000e2000c1e1920 */
[----:B------:R-:W-:Y:S01]  /*42f0*/  IMAD.WIDE.U32 R2, R20, R108, R10 ;  /* 0x0000006c14027225 */ /* 0x000fe200078e000a */
[----:B------:R-:W-:Y:S01]  /*4300*/  LEA R6, P3, R104, UR4, 0x2 ;  /* 0x0000000468067c11 */ /* 0x000fe2000f8610ff */
[----:B------:R-:W-:Y:S01]  /*4310*/  BSSY B1, `(.L_x_44) ;  /* 0x0000014000017945 */ /* 0x000fe20003800000 */
[----:B------:R-:W-:Y:S02]  /*4320*/  IADD3 R12, P1, R92, R2, RZ ;  /* 0x000000025c0c7210 */ /* 0x000fe40007f3e0ff */
[----:B------:R-:W-:Y:S02]  /*4330*/  LEA.HI.X R7, R104, UR5, R7, 0x2, P3 ;  /* 0x0000000568077c11 */ /* 0x000fe400098f1407 */
[----:B------:R-:W-:Y:S01]  /*4340*/  IADD3.X R13, R93, R21, R3, P1, !PT ;  /* 0x000000155d0d7210 */ /* 0x000fe20000ffe403 */
[----:B0-----:R-:W-:Y:S01]  /*4350*/  IMAD.SHL.U32 R8, R108, 0x8, RZ ;  /* 0x000000086c087824 */ /* 0x001fe200078e00ff */
[----:B------:R-:W-:-:S02]  /*4360*/  ISETP.GT.AND P1, PT, R14, 0x1, PT ;  /* 0x000000010e00780c */ /* 0x000fc40003f24270 */
[----:B------:R-:W-:Y:S01]  /*4370*/  SHF.L.U64.HI R9, R108, 0x3, R109 ;  /* 0x000000036c097819 */ /* 0x000fe2000001026d */
[----:B------:R-:W-:Y:S01]  /*4380*/  IMAD.WIDE.U32 R12, R19, R106, R12 ;  /* 0x0000006a130c7225 */ /* 0x000fe200078e000c */
[----:B------:R-:W-:-:S03]  /*4390*/  ISETP.GT.AND P3, PT, R0, RZ, P1 ;  /* 0x000000ff0000720c */ /* 0x000fc60000f64270 */
[----:B------:R-:W-:Y:S01]  /*43a0*/  IMAD.WIDE.U32 R8, R20, R108, R8 ;  /* 0x0000006c14087225 */ /* 0x000fe200078e0008 */
[----:B---3--:R-:W-:-:S05]  /*43b0*/  LOP3.LUT R2, R15, 0xffffe000, RZ, 0xc0, !PT ;  /* 0xffffe0000f027812 */ /* 0x008fca00078ec0ff */
[----:B------:R-:W-:Y:S01]  /*43c0*/  FMUL R3, R2, R89 ;  /* 0x0000005902037220 */ /* 0x000fe20000400000 */
[----:B------:R-:W-:-:S03]  /*43d0*/  LEA R2, P4, R12, R110, 0x2 ;  /* 0x0000006e0c027211 */ /* 0x000fc600078810ff */
[----:B------:R-:W-:Y:S01]  /*43e0*/  FFMA R105, R24, R88, R3 ;  /* 0x0000005818697223 */ /* 0x000fe20000000003 */
[----:B------:R-:W-:-:S04]  /*43f0*/  IMAD.IADD R3, R23, 0x1, R13 ;  /* 0x0000000117037824 */ /* 0x000fc800078e020d */
[----:B------:R-:W-:Y:S02]  /*4400*/  F2FP.TF32.F32.PACK_B R105, R105 ;  /* 0x00000069ff69723e */ /* 0x000fe400024050ff */
[----:B------:R-:W-:-:S03]  /*4410*/  LEA.HI.X R3, R12, R111, R3, 0x2, P4 ;  /* 0x0000006f0c037211 */ /* 0x000fc600020f1403 */
[----:B------:R0:W-:Y:S01]  /*4420*/  @P2 STG.E desc[UR36][R6.64], R105 ;  /* 0x0000006906002986 */ /* 0x0001e2000c101924 */
[----:B------:R-:W-:Y:S05]  /*4430*/  @!P3 BRA `(.L_x_45) ;  /* 0x000000000004b947 */ /* 0x000fea0003800000 */
[----:B------:R1:W5:Y:S02]  /*4440*/  LDG.E.LTC128B R15, desc[UR36][R2.64+0x4] ;  /* 0x00000424020f7981 */ /* 0x000364000c1e1920 */
.L_x_45:
[----:B------:R-:W-:Y:S05]  /*4450*/  BSYNC B1 ;  /* 0x0000000000017941 */ /* 0x000fea0003800000 */
.L_x_44:
[----:B-----5:R-:W-:Y:S01]  /*4460*/  LOP3.LUT R12, R15, 0xffffe000, RZ, 0xc0, !PT ;  /* 0xffffe0000f0c7812 */ /* 0x020fe200078ec0ff */
[----:B------:R-:W-:Y:S01]  /*4470*/  IMAD.IADD R21, R21, 0x1, R9 ;  /* 0x0000000115157824 */ /* 0x000fe200078e0209 */
[----:B------:R-:W-:Y:S02]  /*4480*/  IADD3 R4, P2, R4, R8, RZ ;  /* 0x0000000804047210 */ /* 0x000fe40007f5e0ff */
[----:B------:R-:W-:Y:S01]  /*4490*/  ISETP.GT.AND P0, PT, R0, 0x8, P0 ;  /* 0x000000080000780c */ /* 0x000fe20000704270 */
[----:B------:R-:W-:Y:S02]  /*44a0*/  FMUL R12, R12, R89 ;  /* 0x000000590c0c7220 */ /* 0x000fe40000400000 */
[----:B------:R-:W-:Y:S02]  /*44b0*/  IMAD.X R5, R21, 0x1, R5, P2 ;  /* 0x0000000115057824 */ /* 0x000fe400010e0605 */
[----:B------:R-:W-:Y:S01]  /*44c0*/  FFMA R25, R25, R88, R12 ;  /* 0x0000005819197223 */ /* 0x000fe2000000000c */
[----:B------:R-:W-:-:S04]  /*44d0*/  LEA R12, P2, R4, R110, 0x2 ;  /* 0x0000006e040c7211 */ /* 0x000fc800078410ff */
[----:B------:R-:W-:Y:S01]  /*44e0*/  LEA.HI.X R13, R4, R111, R5, 0x2, P2 ;  /* 0x0000006f040d7211 */ /* 0x000fe200010f1405 */
[----:B------:R-:W-:Y:S01]  /*44f0*/  @P3 IMAD.MOV.U32 R4, RZ, RZ, R6 ;  /* 0x000000ffff043224 */ /* 0x000fe200078e0006 */
[----:B------:R-:W-:Y:S01]  /*4500*/  F2FP.TF32.F32.PACK_B R25, R25 ;  /* 0x00000019ff19723e */ /* 0x000fe200024050ff */
[----:B------:R-:W-:-:S05]  /*4510*/  @P3 IMAD.MOV.U32 R5, RZ, RZ, R7 ;  /* 0x000000ffff053224 */ /* 0x000fca00078e0007 */
[----:B------:R3:W-:Y:S04]  /*4520*/  @P3 STG.E desc[UR36][R4.64+0x4], R25 ;  /* 0x0000041904003986 */ /* 0x0007e8000c101924 */
[----:B------:R-:W4:Y:S01]  /*4530*/  @P0 LDG.E.LTC128B R15, desc[UR36][R12.64] ;  /* 0x000000240c0f0981 */ /* 0x000f22000c1e1920 */
[----:B------:R-:W-:Y:S01]  /*4540*/  IADD3 R10, P2, P3, R92, R8, R10 ;  /* 0x000000085c0a7210 */ /* 0x000fe20007b5e00a */
[----:B------:R-:W-:Y:S01]  /*4550*/  BSSY B1, `(.L_x_46) ;  /* 0x0000011000017945 */ /* 0x000fe20003800000 */
[----:B------:R-:W-:Y:S02]  /*4560*/  ISETP.GT.AND P1, PT, R0, 0x8, P1 ;  /* 0x000000080000780c */ /* 0x000fe40000f24270 */
[----:B------:R-:W-:-:S03]  /*4570*/  IADD3.X R11, R93, R21, R11, P2, P3 ;  /* 0x000000155d0b7210 */ /* 0x000fc600017e640b */
[----:B------:R-:W-:Y:S01]  /*4580*/  IMAD.WIDE.U32 R10, R19, R106, R10 ;  /* 0x0000006a130a7225 */ /* 0x000fe200078e000a */
[----:B------:R-:W-:-:S03]  /*4590*/  SHF.L.U64.HI R19, R96, 0x2, R95 ;  /* 0x0000000260137819 */ /* 0x000fc6000001025f */
[----:B------:R-:W-:Y:S01]  /*45a0*/  IMAD.IADD R11, R23, 0x1, R11 ;  /* 0x00000001170b7824 */ /* 0x000fe200078e020b */
[----:B---3--:R-:W-:-:S04]  /*45b0*/  LEA R4, P3, R10, R110, 0x2 ;  /* 0x0000006e0a047211 */ /* 0x008fc800078610ff */
[----:B------:R-:W-:Y:S02]  /*45c0*/  LEA.HI.X R5, R10, R111, R11, 0x2, P3 ;  /* 0x0000006f0a057211 */ /* 0x000fe400018f140b */
[----:B----4-:R-:W-:-:S05]  /*45d0*/  LOP3.LUT R8, R15, 0xffffe000, RZ, 0xc0, !PT ;  /* 0xffffe0000f087812 */ /* 0x010fca00078ec0ff */
[----:B------:R-:W-:Y:S01]  /*45e0*/  FMUL R9, R8, R89 ;  /* 0x0000005908097220 */ /* 0x000fe20000400000 */
[----:B------:R-:W-:-:S03]  /*45f0*/  LEA R8, P2, R96, R6, 0x2 ;  /* 0x0000000660087211 */ /* 0x000fc600078410ff */
[----:B------:R-:W-:Y:S02]  /*4600*/  FFMA R21, R26, R88, R9 ;  /* 0x000000581a157223 */ /* 0x000fe40000000009 */
[----:B------:R-:W-:-:S03]  /*4610*/  IMAD.X R9, R19, 0x1, R7, P2 ;  /* 0x0000000113097824 */ /* 0x000fc600010e0607 */
[----:B------:R-:W-:-:S05]  /*4620*/  F2FP.TF32.F32.PACK_B R21, R21 ;  /* 0x00000015ff15723e */ /* 0x000fca00024050ff */
[----:B------:R3:W-:Y:S01]  /*4630*/  @P0 STG.E desc[UR36][R8.64], R21 ;  /* 0x0000001508000986 */ /* 0x0007e2000c101924 */
[----:B------:R-:W-:Y:S05]  /*4640*/  @!P1 BRA `(.L_x_47) ;  /* 0x0000000000049947 */ /* 0x000fea0003800000 */
[----:B------:R4:W5:Y:S02]  /*4650*/  LDG.E.LTC128B R15, desc[UR36][R4.64+0x4] ;  /* 0x00000424040f7981 */ /* 0x000964000c1e1920 */
.L_x_47:
[----:B------:R-:W-:Y:S05]  /*4660*/  BSYNC B1 ;  /* 0x0000000000017941 */ /* 0x000fea0003800000 */
.L_x_46:
[----:B-----5:R-:W-:Y:S01]  /*4670*/  LOP3.LUT R10, R15, 0xffffe000, RZ, 0xc0, !PT ;  /* 0xffffe0000f0a7812 */ /* 0x020fe200078ec0ff */
[----:B------:R-:W-:Y:S01]  /*4680*/  BSSY B1, `(.L_x_48) ;  /* 0x0000009000017945 */ /* 0x000fe20003800000 */
[----:B------:R-:W-:-:S03]  /*4690*/  ISETP.GT.AND P0, PT, R14, 0x8, PT ;  /* 0x000000080e00780c */ /* 0x000fc60003f04270 */
[----:B------:R-:W-:Y:S01]  /*46a0*/  FMUL R10, R10, R89 ;  /* 0x000000590a0a7220 */ /* 0x000fe20000400000 */
[----:B------:R-:W-:-:S03]  /*46b0*/  ISETP.GT.AND P2, PT, R0, RZ, P0 ;  /* 0x000000ff0000720c */ /* 0x000fc60000744270 */
[----:B------:R-:W-:-:S05]  /*46c0*/  FFMA R27, R27, R88, R10 ;  /* 0x000000581b1b7223 */ /* 0x000fca000000000a */
[----:B------:R-:W-:-:S05]  /*46d0*/  F2FP.TF32.F32.PACK_B R27, R27 ;  /* 0x0000001bff1b723e */ /* 0x000fca00024050ff */
[----:B------:R0:W-:Y:S01]  /*46e0*/  @P1 STG.E desc[UR36][R8.64+0x4], R27 ;  /* 0x0000041b08001986 */ /* 0x0001e2000c101924 */
[----:B------:R-:W-:Y:S05]  /*46f0*/  @!P2 BRA `(.L_x_49) ;  /* 0x000000000004a947 */ /* 0x000fea0003800000 */
[----:B------:R0:W5:Y:S02]  /*4700*/  LDG.E.LTC128B R15, desc[UR36][R2.64+0x20] ;  /* 0x00002024020f7981 */ /* 0x000164000c1e1920 */
.L_x_49:
[----:B------:R-:W-:Y:S05]  /*4710*/  BSYNC B1 ;  /* 0x0000000000017941 */ /* 0x000fea0003800000 */
.L_x_48:
        /* <DEDUP_REMOVED lines=10> */
.L_x_51:
[----:B------:R-:W-:Y:S05]  /*47c0*/  BSYNC B1 ;  /* 0x0000000000017941 */ /* 0x000fea0003800000 */
.L_x_50:
[----:B-----5:R-:W-:Y:S01]  /*47d0*/  LOP3.LUT R10, R15, 0xffffe000, RZ, 0xc0, !PT ;  /* 0xffffe0000f0a7812 */ /* 0x020fe200078ec0ff */
[----:B------:R-:W-:Y:S01]  /*47e0*/  BSSY B1, `(.L_x_52) ;  /* 0x0000008000017945 */ /* 0x000fe20003800000 */
[----:B------:R-:W-:-:S03]  /*47f0*/  ISETP.GT.AND P0, PT, R0, 0x8, P0 ;  /* 0x000000080000780c */ /* 0x000fc60000704270 */
[----:B------:R-:W-:-:S04]  /*4800*/  FMUL R10, R10, R89 ;  /* 0x000000590a0a7220 */ /* 0x000fc80000400000 */
[----:B------:R-:W-:-:S05]  /*4810*/  FFMA R29, R29, R88, R10 ;  /* 0x000000581d1d7223 */ /* 0x000fca000000000a */
[----:B------:R-:W-:-:S05]  /*4820*/  F2FP.TF32.F32.PACK_B R29, R29 ;  /* 0x0000001dff1d723e */ /* 0x000fca00024050ff */
[----:B------:R0:W-:Y:S01]  /*4830*/  @P3 STG.E desc[UR36][R6.64+0x24], R29 ;  /* 0x0000241d06003986 */ /* 0x0001e2000c101924 */
[----:B------:R-:W-:Y:S05]  /*4840*/  @!P0 BRA `(.L_x_53) ;  /* 0x0000000000048947 */ /* 0x000fea0003800000 */
[----:B------:R0:W5:Y:S02]  /*4850*/  LDG.E.LTC128B R15, desc[UR36][R4.64+0x20] ;  /* 0x00002024040f7981 */ /* 0x000164000c1e1920 */
.L_x_53:
[----:B------:R-:W-:Y:S05]  /*4860*/  BSYNC B1 ;  /* 0x0000000000017941 */ /* 0x000fea0003800000 */
.L_x_52:
[----:B-----5:R-:W-:Y:S01]  /*4870*/  LOP3.LUT R10, R15, 0xffffe000, RZ, 0xc0, !PT ;  /* 0xffffe0000f0a7812 */ /* 0x020fe200078ec0ff */
[----:B------:R-:W-:Y:S01]  /*4880*/  BSSY B1, `(.L_x_54) ;  /* 0x0000008000017945 */ /* 0x000fe20003800000 */
[----:B------:R-:W-:-:S03]  /*4890*/  ISETP.GT.AND P1, PT, R0, 0x8, P1 ;  /* 0x000000080000780c */ /* 0x000fc60000f24270 */
[----:B0-----:R-:W-:-:S04]  /*48a0*/  FMUL R11, R10, R89 ;  /* 0x000000590a0b7220 */ /* 0x001fc80000400000 */
[----:B------:R-:W-:-:S05]  /*48b0*/  FFMA R11, R30, R88, R11 ;  /* 0x000000581e0b7223 */ /* 0x000fca000000000b */
[----:B------:R-:W-:-:S05]  /*48c0*/  F2FP.TF32.F32.PACK_B R11, R11 ;  /* 0x0000000bff0b723e */ /* 0x000fca00024050ff */
[----:B------:R0:W-:Y:S01]  /*48d0*/  @P0 STG.E desc[UR36][R8.64+0x20], R11 ;  /* 0x0000200b08000986 */ /* 0x0001e2000c101924 */
[----:B------:R-:W-:Y:S05]  /*48e0*/  @!P1 BRA `(.L_x_55) ;  /* 0x0000000000049947 */ /* 0x000fea0003800000 */
[----:B------:R0:W5:Y:S02]  /*48f0*/  LDG.E.LTC128B R15, desc[UR36][R4.64+0x24] ;  /* 0x00002424040f7981 */ /* 0x000164000c1e1920 */
.L_x_55:
[----:B------:R-:W-:Y:S05]  /*4900*/  BSYNC B1 ;  /* 0x0000000000017941 */ /* 0x000fea0003800000 */
.L_x_54:
        /* <DEDUP_REMOVED lines=10> */
.L_x_57:
[----:B------:R-:W-:Y:S05]  /*49b0*/  BSYNC B1 ;  /* 0x0000000000017941 */ /* 0x000fea0003800000 */
.L_x_56:
[----:B-----5:R-:W-:Y:S01]  /*49c0*/  LOP3.LUT R10, R15, 0xffffe000, RZ, 0xc0, !PT ;  /* 0xffffe0000f0a7812 */ /* 0x020fe200078ec0ff */
[----:B------:R-:W-:Y:S01]  /*49d0*/  BSSY B1, `(.L_x_58) ;  /* 0x0000009000017945 */ /* 0x000fe20003800000 */
[----:B------:R-:W-:-:S03]  /*49e0*/  ISETP.GT.AND P1, PT, R14, 0x11, PT ;  /* 0x000000110e00780c */ /* 0x000fc60003f24270 */
[----:B0-----:R-:W-:Y:S01]  /*49f0*/  FMUL R11, R10, R89 ;  /* 0x000000590a0b7220 */ /* 0x001fe20000400000 */
[----:B------:R-:W-:-:S03]  /*4a00*/  ISETP.GT.AND P3, PT, R0, RZ, P1 ;  /* 0x000000ff0000720c */ /* 0x000fc60000f64270 */
[----:B------:R-:W-:-:S05]  /*4a10*/  FFMA R11, R32, R88, R11 ;  /* 0x00000058200b7223 */ /* 0x000fca000000000b */
[----:B------:R-:W-:-:S05]  /*4a20*/  F2FP.TF32.F32.PACK_B R11, R11 ;  /* 0x0000000bff0b723e */ /* 0x000fca00024050ff */
[----:B------:R0:W-:Y:S01]  /*4a30*/  @P2 STG.E desc[UR36][R6.64+0x40], R11 ;  /* 0x0000400b06002986 */ /* 0x0001e2000c101924 */
[----:B------:R-:W-:Y:S05]  /*4a40*/  @!P3 BRA `(.L_x_59) ;  /* 0x000000000004b947 */ /* 0x000fea0003800000 */
[----:B------:R0:W5:Y:S02]  /*4a50*/  LDG.E.LTC128B R15, desc[UR36][R2.64+0x44] ;  /* 0x00004424020f7981 */ /* 0x000164000c1e1920 */
.L_x_59:
[----:B------:R-:W-:Y:S05]  /*4a60*/  BSYNC B1 ;  /* 0x0000000000017941 */ /* 0x000fea0003800000 */
.L_x_58:
        /* <DEDUP_REMOVED lines=9> */
.L_x_61:
[----:B------:R-:W-:Y:S05]  /*4b00*/  BSYNC B1 ;  /* 0x0000000000017941 */ /* 0x000fea0003800000 */
.L_x_60:
        /* <DEDUP_REMOVED lines=9> */
.L_x_63:
[----:B------:R-:W-:Y:S05]  /*4ba0*/  BSYNC B1 ;  /* 0x0000000000017941 */ /* 0x000fea0003800000 */
.L_x_62:
        /* <DEDUP_REMOVED lines=10> */
.L_x_65:
[----:B------:R-:W-:Y:S05]  /*4c50*/  BSYNC B1 ;  /* 0x0000000000017941 */ /* 0x000fea0003800000 */
.L_x_64:
        /* <DEDUP_REMOVED lines=10> */
.L_x_67:
[----:B------:R-:W-:Y:S05]  /*4d00*/  BSYNC B1 ;  /* 0x0000000000017941 */ /* 0x000fea0003800000 */
.L_x_66:
        /* <DEDUP_REMOVED lines=9> */
.L_x_69:
[----:B------:R-:W-:Y:S05]  /*4da0*/  BSYNC B1 ;  /* 0x0000000000017941 */ /* 0x000fea0003800000 */
.L_x_68:
        /* <DEDUP_REMOVED lines=9> */
.L_x_71:
[----:B------:R-:W-:Y:S05]  /*4e40*/  BSYNC B1 ;  /* 0x0000000000017941 */ /* 0x000fea0003800000 */
.L_x_70:
        /* <DEDUP_REMOVED lines=10> */
.L_x_73:
[----:B------:R-:W-:Y:S05]  /*4ef0*/  BSYNC B1 ;  /* 0x0000000000017941 */ /* 0x000fea0003800000 */
.L_x_72:
        /* <DEDUP_REMOVED lines=10> */
.L_x_75:
[----:B------:R-:W-:Y:S05]  /*4fa0*/  BSYNC B1 ;  /* 0x0000000000017941 */ /* 0x000fea0003800000 */
.L_x_74:
        /* <DEDUP_REMOVED lines=9> */
.L_x_77:
[----:B------:R-:W-:Y:S05]  /*5040*/  BSYNC B1 ;  /* 0x0000000000017941 */ /* 0x000fea0003800000 */
.L_x_76:
        /* <DEDUP_REMOVED lines=9> */
.L_x_79:
[----:B------:R-:W-:Y:S05]  /*50e0*/  BSYNC B1 ;  /* 0x0000000000017941 */ /* 0x000fea0003800000 */
.L_x_78:
        /* <DEDUP_REMOVED lines=10> */
.L_x_81:
[----:B------:R-:W-:Y:S05]  /*5190*/  BSYNC B1 ;  /* 0x0000000000017941 */ /* 0x000fea0003800000 */
.L_x_80:
        /* <DEDUP_REMOVED lines=10> */
.L_x_83:
[----:B------:R-:W-:Y:S05]  /*5240*/  BSYNC B1 ;  /* 0x0000000000017941 */ /* 0x000fea0003800000 */
.L_x_82:
        /* <DEDUP_REMOVED lines=9> */
.L_x_85:
[----:B------:R-:W-:Y:S05]  /*52e0*/  BSYNC B1 ;  /* 0x0000000000017941 */ /* 0x000fea0003800000 */
.L_x_84:
        /* <DEDUP_REMOVED lines=9> */
.L_x_87:
[----:B------:R-:W-:Y:S05]  /*5380*/  BSYNC B1 ;  /* 0x0000000000017941 */ /* 0x000fea0003800000 */
.L_x_86:
        /* <DEDUP_REMOVED lines=10> */
.L_x_89:
[----:B------:R-:W-:Y:S05]  /*5430*/  BSYNC B1 ;  /* 0x0000000000017941 */ /* 0x000fea0003800000 */
.L_x_88:
        /* <DEDUP_REMOVED lines=10> */
.L_x_91:
[----:B------:R-:W-:Y:S05]  /*54e0*/  BSYNC B1 ;  /* 0x0000000000017941 */ /* 0x000fea0003800000 */
.L_x_90:
        /* <DEDUP_REMOVED lines=9> */
.L_x_93:
[----:B------:R-:W-:Y:S05]  /*5580*/  BSYNC B1 ;  /* 0x0000000000017941 */ /* 0x000fea0003800000 */
.L_x_92:
        /* <DEDUP_REMOVED lines=9> */
.L_x_95:
[----:B------:R-:W-:Y:S05]  /*5620*/  BSYNC B1 ;  /* 0x0000000000017941 */ /* 0x000fea0003800000 */
.L_x_94:
        /* <DEDUP_REMOVED lines=10> */
.L_x_97:
[----:B------:R-:W-:Y:S05]  /*56d0*/  BSYNC B1 ;  /* 0x0000000000017941 */ /* 0x000fea0003800000 */
.L_x_96:
        /* <DEDUP_REMOVED lines=10> */
.L_x_99:
[----:B------:R-:W-:Y:S05]  /*5780*/  BSYNC B1 ;  /* 0x0000000000017941 */ /* 0x000fea0003800000 */
.L_x_98:
        /* <DEDUP_REMOVED lines=9> */
.L_x_101:
[----:B------:R-:W-:Y:S05]  /*5820*/  BSYNC B1 ;  /* 0x0000000000017941 */ /* 0x000fea0003800000 */
.L_x_100:
        /* <DEDUP_REMOVED lines=9> */
.L_x_103:
[----:B------:R-:W-:Y:S05]  /*58c0*/  BSYNC B1 ;  /* 0x0000000000017941 */ /* 0x000fea0003800000 */
.L_x_102:
        /* <DEDUP_REMOVED lines=10> */
.L_x_105:
[----:B------:R-:W-:Y:S05]  /*5970*/  BSYNC B1 ;  /* 0x0000000000017941 */ /* 0x000fea0003800000 */
.L_x_104:
        /* <DEDUP_REMOVED lines=10> */
.L_x_107:
[----:B------:R-:W-:Y:S05]  /*5a20*/  BSYNC B1 ;  /* 0x0000000000017941 */ /* 0x000fea0003800000 */
.L_x_106:
        /* <DEDUP_REMOVED lines=9> */
.L_x_109:
[----:B------:R-:W-:Y:S05]  /*5ac0*/  BSYNC B1 ;  /* 0x0000000000017941 */ /* 0x000fea0003800000 */
.L_x_108:
        /* <DEDUP_REMOVED lines=9> */
.L_x_111:
[----:B------:R-:W-:Y:S05]  /*5b60*/  BSYNC B1 ;  /* 0x0000000000017941 */ /* 0x000fea0003800000 */
.L_x_110:
        /* <DEDUP_REMOVED lines=10> */
.L_x_113:
[----:B------:R-:W-:Y:S05]  /*5c10*/  BSYNC B1 ;  /* 0x0000000000017941 */ /* 0x000fea0003800000 */
.L_x_112:
        /* <DEDUP_REMOVED lines=10> */
.L_x_115:
[----:B------:R-:W-:Y:S05]  /*5cc0*/  BSYNC B1 ;  /* 0x0000000000017941 */ /* 0x000fea0003800000 */
.L_x_114:
        /* <DEDUP_REMOVED lines=9> */
.L_x_117:
[----:B------:R-:W-:Y:S05]  /*5d60*/  BSYNC B1 ;  /* 0x0000000000017941 */ /* 0x000fea0003800000 */
.L_x_116:
        /* <DEDUP_REMOVED lines=9> */
.L_x_119:
[----:B------:R-:W-:Y:S05]  /*5e00*/  BSYNC B1 ;  /* 0x0000000000017941 */ /* 0x000fea0003800000 */
.L_x_118:
        /* <DEDUP_REMOVED lines=10> */
.L_x_121:
[----:B------:R-:W-:Y:S05]  /*5eb0*/  BSYNC B1 ;  /* 0x0000000000017941 */ /* 0x000fea0003800000 */
.L_x_120:
        /* <DEDUP_REMOVED lines=10> */
.L_x_123:
[----:B------:R-:W-:Y:S05]  /*5f60*/  BSYNC B1 ;  /* 0x0000000000017941 */ /* 0x000fea0003800000 */
.L_x_122:
        /* <DEDUP_REMOVED lines=9> */
.L_x_125:
[----:B------:R-:W-:Y:S05]  /*6000*/  BSYNC B1 ;  /* 0x0000000000017941 */ /* 0x000fea0003800000 */
.L_x_124:
        /* <DEDUP_REMOVED lines=9> */
.L_x_127:
[----:B------:R-:W-:Y:S05]  /*60a0*/  BSYNC B1 ;  /* 0x0000000000017941 */ /* 0x000fea0003800000 */
.L_x_126:
        /* <DEDUP_REMOVED lines=10> */
.L_x_129:
[----:B------:R-:W-:Y:S05]  /*6150*/  BSYNC B1 ;  /* 0x0000000000017941 */ /* 0x000fea0003800000 */
.L_x_128:
        /* <DEDUP_REMOVED lines=10> */
.L_x_131:
[----:B------:R-:W-:Y:S05]  /*6200*/  BSYNC B1 ;  /* 0x0000000000017941 */ /* 0x000fea0003800000 */
.L_x_130:
        /* <DEDUP_REMOVED lines=9> */
.L_x_133:
[----:B------:R-:W-:Y:S05]  /*62a0*/  BSYNC B1 ;  /* 0x0000000000017941 */ /* 0x000fea0003800000 */
.L_x_132:
        /* <DEDUP_REMOVED lines=9> */
.L_x_135:
[----:B------:R-:W-:Y:S05]  /*6340*/  BSYNC B1 ;  /* 0x0000000000017941 */ /* 0x000fea0003800000 */
.L_x_134:
        /* <DEDUP_REMOVED lines=10> */
.L_x_137:
[----:B------:R-:W-:Y:S05]  /*63f0*/  BSYNC B1 ;  /* 0x0000000000017941 */ /* 0x000fea0003800000 */
.L_x_136:
        /* <DEDUP_REMOVED lines=10> */
.L_x_139:
[----:B------:R-:W-:Y:S05]  /*64a0*/  BSYNC B1 ;  /* 0x0000000000017941 */ /* 0x000fea0003800000 */
.L_x_138:
        /* <DEDUP_REMOVED lines=9> */
.L_x_141:
[----:B------:R-:W-:Y:S05]  /*6540*/  BSYNC B1 ;  /* 0x0000000000017941 */ /* 0x000fea0003800000 */
.L_x_140:
        /* <DEDUP_REMOVED lines=9> */
.L_x_143:
[----:B------:R-:W-:Y:S05]  /*65e0*/  BSYNC B1 ;  /* 0x0000000000017941 */ /* 0x000fea0003800000 */
.L_x_142:
        /* <DEDUP_REMOVED lines=10> */
.L_x_145:
[----:B------:R-:W-:Y:S05]  /*6690*/  BSYNC B1 ;  /* 0x0000000000017941 */ /* 0x000fea0003800000 */
.L_x_144:
        /* <DEDUP_REMOVED lines=10> */
.L_x_147:
[----:B------:R-:W-:Y:S05]  /*6740*/  BSYNC B1 ;  /* 0x0000000000017941 */ /* 0x000fea0003800000 */
.L_x_146:
        /* <DEDUP_REMOVED lines=9> */
.L_x_149:
[----:B------:R-:W-:Y:S05]  /*67e0*/  BSYNC B1 ;  /* 0x0000000000017941 */ /* 0x000fea0003800000 */
.L_x_148:
        /* <DEDUP_REMOVED lines=9> */
.L_x_151:
[----:B------:R-:W-:Y:S05]  /*6880*/  BSYNC B1 ;  /* 0x0000000000017941 */ /* 0x000fea0003800000 */
.L_x_150:
        /* <DEDUP_REMOVED lines=10> */
.L_x_153:
[----:B------:R-:W-:Y:S05]  /*6930*/  BSYNC B1 ;  /* 0x0000000000017941 */ /* 0x000fea0003800000 */
.L_x_152:
        /* <DEDUP_REMOVED lines=10> */
.L_x_155:
[----:B------:R-:W-:Y:S05]  /*69e0*/  BSYNC B1 ;  /* 0x0000000000017941 */ /* 0x000fea0003800000 */
.L_x_154:
        /* <DEDUP_REMOVED lines=9> */
.L_x_157:
[----:B------:R-:W-:Y:S05]  /*6a80*/  BSYNC B1 ;  /* 0x0000000000017941 */ /* 0x000fea0003800000 */
.L_x_156:
        /* <DEDUP_REMOVED lines=9> */
.L_x_159:
[----:B------:R-:W-:Y:S05]  /*6b20*/  BSYNC B1 ;  /* 0x0000000000017941 */ /* 0x000fea0003800000 */
.L_x_158:
        /* <DEDUP_REMOVED lines=10> */
.L_x_161:
[----:B------:R-:W-:Y:S05]  /*6bd0*/  BSYNC B1 ;  /* 0x0000000000017941 */ /* 0x000fea0003800000 */
.L_x_160:
        /* <DEDUP_REMOVED lines=10> */
.L_x_163:
[----:B------:R-:W-:Y:S05]  /*6c80*/  BSYNC B1 ;  /* 0x0000000000017941 */ /* 0x000fea0003800000 */
.L_x_162:
[----:B01---5:R-:W-:Y:S01]  /*6c90*/  LOP3.LUT R2, R15, 0xffffe000, RZ, 0xc0, !PT ;  /* 0xffffe0000f027812 */ /* 0x023fe200078ec0ff */
        /* <DEDUP_REMOVED lines=8> */
.L_x_165:
[----:B------:R-:W-:Y:S05]  /*6d20*/  BSYNC B1 ;  /* 0x0000000000017941 */ /* 0x000fea0003800000 */
.L_x_164:
[----:B-----5:R-:W-:Y:S01]  /*6d30*/  LOP3.LUT R2, R15, 0xffffe000, RZ, 0xc0, !PT ;  /* 0xffffe0000f027812 */ /* 0x020fe200078ec0ff */
[----:B------:R-:W-:Y:S01]  /*6d40*/  BSSY B1, `(.L_x_166) ;  /* 0x000000a000017945 */ /* 0x000fe20003800000 */
[----:B------:R-:W-:-:S03]  /*6d50*/  ISETP.GT.AND P1, PT, R0, 0x8, P1 ;  /* 0x000000080000780c */ /* 0x000fc60000f24270 */
[----:B------:R-:W-:Y:S01]  /*6d60*/  FMUL R3, R2, R89 ;  /* 0x0000005902037220 */ /* 0x000fe20000400000 */
[----:B------:R-:W-:-:S03]  /*6d70*/  @P0 IMAD.MOV.U32 R2, RZ, RZ, R8 ;  /* 0x000000ffff020224 */ /* 0x000fc600078e0008 */
[----:B0-----:R-:W-:Y:S01]  /*6d80*/  FFMA R7, R86, R88, R3 ;  /* 0x0000005856077223 */ /* 0x001fe20000000003 */
[----:B------:R-:W-:-:S04]  /*6d90*/  @P0 IMAD.MOV.U32 R3, RZ, RZ, R9 ;  /* 0x000000ffff030224 */ /* 0x000fc800078e0009 */
[----:B------:R-:W-:-:S05]  /*6da0*/  F2FP.TF32.F32.PACK_B R7, R7 ;  /* 0x00000007ff07723e */ /* 0x000fca00024050ff */
[----:B------:R0:W-:Y:S01]  /*6db0*/  @P0 STG.E desc[UR36][R2.64+0x1e0], R7 ;  /* 0x0001e00702000986 */ /* 0x0001e2000c101924 */
[----:B------:R-:W-:Y:S05]  /*6dc0*/  @!P1 BRA `(.L_x_167) ;  /* 0x0000000000049947 */ /* 0x000fea0003800000 */
[----:B------:R0:W5:Y:S02]  /*6dd0*/  LDG.E.LTC128B R15, desc[UR36][R4.64+0x1e4] ;  /* 0x0001e424040f7981 */ /* 0x000164000c1e1920 */
.L_x_167:
[----:B------:R-:W-:Y:S05]  /*6de0*/  BSYNC B1 ;  /* 0x0000000000017941 */ /* 0x000fea0003800000 */
.L_x_166:
[----:B------:R-:W-:Y:S05]  /*6df0*/  @!P1 BRA `(.L_x_168) ;  /* 0x0000001000b09947 */ /* 0x000fea0003800000 */
[----:B-----5:R-:W-:-:S05]  /*6e00*/  LOP3.LUT R0, R15, 0xffffe000, RZ, 0xc0, !PT ;  /* 0xffffe0000f007812 */ /* 0x020fca00078ec0ff */
[----:B------:R-:W-:-:S04]  /*6e10*/  FMUL R0, R0, R89 ;  /* 0x0000005900007220 */ /* 0x000fc80000400000 */
[----:B------:R-:W-:-:S05]  /*6e20*/  FFMA R87, R87, R88, R0 ;  /* 0x0000005857577223 */ /* 0x000fca0000000000 */
[----:B------:R-:W-:-:S05]  /*6e30*/  F2FP.TF32.F32.PACK_B R87, R87 ;  /* 0x00000057ff57723e */ /* 0x000fca00024050ff */
[----:B------:R0:W-:Y:S01]  /*6e40*/  STG.E desc[UR36][R8.64+0x1e4], R87 ;  /* 0x0001e45708007986 */ /* 0x0001e2000c101924 */
[----:B------:R-:W-:Y:S05]  /*6e50*/  BRA `(.L_x_168) ;  /* 0x0000001000987947 */ /* 0x000fea0003800000 */
.L_x_43:
[----:B------:R-:W-:Y:S01]  /*6e60*/  ISETP.GT.AND P4, PT, R14, 0x1, PT ;  /* 0x000000010e00780c */ /* 0x000fe20003f84270 */
[----:B------:R-:W-:Y:S01]  /*6e70*/  ULDC.64 UR4, c[0x0][0x5c0] ;  /* 0x0001700000047ab9 */ /* 0x000fe20000000a00 */
[-C--:B------:R-:W-:Y:S01]  /*6e80*/  FMUL R9, R24, R88.reuse ;  /* 0x0000005818097220 */ /* 0x080fe20000400000 */
[----:B------:R-:W-:Y:S01]  /*6e90*/  LEA R2, P3, R104, UR4, 0x2 ;  /* 0x0000000468027c11 */ /* 0x000fe2000f8610ff */
[-C--:B------:R-:W-:Y:S01]  /*6ea0*/  FMUL R25, R25, R88.reuse ;  /* 0x0000005819197220 */ /* 0x080fe20000400000 */
[----:B------:R-:W-:Y:S01]  /*6eb0*/  ISETP.GT.AND P1, PT, R0, RZ, P4 ;  /* 0x000000ff0000720c */ /* 0x000fe20002724270 */
[-C--:B------:R-:W-:Y:S01]  /*6ec0*/  FMUL R27, R27, R88.reuse ;  /* 0x000000581b1b7220 */ /* 0x080fe20000400000 */
[----:B------:R-:W-:Y:S01]  /*6ed0*/  LEA.HI.X R3, R104, UR5, R7, 0x2, P3 ;  /* 0x0000000568037c11 */ /* 0x000fe200098f1407 */
[-C--:B------:R-:W-:Y:S01]  /*6ee0*/  FMUL R7, R26, R88.reuse ;  /* 0x000000581a077220 */ /* 0x080fe20000400000 */
[----:B------:R-:W-:Y:S01]  /*6ef0*/  F2FP.TF32.F32.PACK_B R9, R9 ;  /* 0x00000009ff09723e */ /* 0x000fe200024050ff */
[-C--:B------:R-:W-:Y:S01]  /*6f00*/  FMUL R29, R29, R88.reuse ;  /* 0x000000581d1d7220 */ /* 0x080fe20000400000 */
[----:B------:R-:W-:Y:S01]  /*6f10*/  F2FP.TF32.F32.PACK_B R25, R25 ;  /* 0x00000019ff19723e */ /* 0x000fe200024050ff */
[----:B------:R-:W-:Y:S01]  /*6f20*/  FMUL R31, R31, R88 ;  /* 0x000000581f1f7220 */ /* 0x000fe20000400000 */
[C---:B------:R-:W-:Y:S01]  /*6f30*/  SHF.L.U64.HI R5, R96.reuse, 0x2, R95 ;  /* 0x0000000260057819 */ /* 0x040fe2000001025f */
[----:B------:R0:W-:Y:S01]  /*6f40*/  @P2 STG.E desc[UR36][R2.64], R9 ;  /* 0x0000000902002986 */ /* 0x0001e2000c101924 */
[----:B------:R-:W-:Y:S01]  /*6f50*/  LEA R4, P3, R96, R2, 0x2 ;  /* 0x0000000260047211 */ /* 0x000fe200078610ff */
[-C--:B------:R-:W-:Y:S01]  /*6f60*/  FMUL R11, R32, R88.reuse ;  /* 0x00000058200b7220 */ /* 0x080fe20000400000 */
[C---:B------:R-:W-:Y:S01]  /*6f70*/  ISETP.GT.AND P2, PT, R14.reuse, 0x8, PT ;  /* 0x000000080e00780c */ /* 0x040fe20003f44270 */
[----:B------:R-:W-:Y:S01]  /*6f80*/  @P1 STG.E desc[UR36][R2.64+0x4], R25 ;  /* 0x0000041902001986 */ /* 0x000fe2000c101924 */
[----:B------:R-:W-:Y:S01]  /*6f90*/  ISETP.GT.AND P1, PT, R14, 0x9, PT ;  /* 0x000000090e00780c */ /* 0x000fe20003f24270 */
[----:B------:R-:W-:Y:S01]  /*6fa0*/  IMAD.X R5, R5, 0x1, R3, P3 ;  /* 0x0000000105057824 */ /* 0x000fe200018e0603 */
[C---:B------:R-:W-:Y:S01]  /*6fb0*/  ISETP.GT.AND P0, PT, R0.reuse, 0x8, P0 ;  /* 0x000000080000780c */ /* 0x040fe20000704270 */
[-C--:B------:R-:W-:Y:S01]  /*6fc0*/  FMUL R33, R33, R88.reuse ;  /* 0x0000005821217220 */ /* 0x080fe20000400000 */
[C---:B------:R-:W-:Y:S01]  /*6fd0*/  ISETP.GT.AND P4, PT, R0.reuse, 0x8, P4 ;  /* 0x000000080000780c */ /* 0x040fe20002784270 */
[-C--:B------:R-:W-:Y:S01]  /*6fe0*/  FMUL R35, R35, R88.reuse ;  /* 0x0000005823237220 */ /* 0x080fe20000400000 */
[----:B------:R-:W-:Y:S01]  /*6ff0*/  ISETP.GT.AND P5, PT, R0, RZ, P2 ;  /* 0x000000ff0000720c */ /* 0x000fe200017a4270 */
[-C--:B0-----:R-:W-:Y:S01]  /*7000*/  FMUL R9, R28, R88.reuse ;  /* 0x000000581c097220 */ /* 0x081fe20000400000 */
[----:B------:R-:W-:Y:S01]  /*7010*/  ISETP.GT.AND P3, PT, R0, RZ, P1 ;  /* 0x000000ff0000720c */ /* 0x000fe20000f64270 */
[-C--:B------:R-:W-:Y:S01]  /*7020*/  FMUL R37, R37, R88.reuse ;  /* 0x0000005825257220 */ /* 0x080fe20000400000 */
[----:B------:R-:W-:Y:S01]  /*7030*/  F2FP.TF32.F32.PACK_B R7, R7 ;  /* 0x00000007ff07723e */ /* 0x000fe200024050ff */
[-C--:B------:R-:W-:Y:S01]  /*7040*/  FMUL R39, R39, R88.reuse ;  /* 0x0000005827277220 */ /* 0x080fe20000400000 */
[----:B------:R-:W-:Y:S01]  /*7050*/  F2FP.TF32.F32.PACK_B R27, R27 ;  /* 0x0000001bff1b723e */ /* 0x000fe200024050ff */
[-C--:B------:R-:W-:Y:S01]  /*7060*/  FMUL R41, R41, R88.reuse ;  /* 0x0000005829297220 */ /* 0x080fe20000400000 */
[----:B------:R-:W-:Y:S01]  /*7070*/  F2FP.TF32.F32.PACK_B R9, R9 ;  /* 0x00000009ff09723e */ /* 0x000fe200024050ff */
[----:B------:R0:W-:Y:S01]  /*7080*/  @P0 STG.E desc[UR36][R4.64], R7 ;  /* 0x0000000704000986 */ /* 0x0001e2000c101924 */
[----:B------:R-:W-:Y:S01]  /*7090*/  F2FP.TF32.F32.PACK_B R29, R29 ;  /* 0x0000001dff1d723e */ /* 0x000fe200024050ff */
[-C--:B------:R-:W-:Y:S01]  /*70a0*/  FMUL R43, R43, R88.reuse ;  /* 0x000000582b2b7220 */ /* 0x080fe20000400000 */
[----:B------:R-:W-:Y:S01]  /*70b0*/  ISETP.GT.AND P0, PT, R14, 0x10, PT ;  /* 0x000000100e00780c */ /* 0x000fe20003f04270 */
[----:B------:R-:W-:Y:S01]  /*70c0*/  @P4 STG.E desc[UR36][R4.64+0x4], R27 ;  /* 0x0000041b04004986 */ /* 0x000fe2000c101924 */
[C---:B------:R-:W-:Y:S01]  /*70d0*/  ISETP.GT.AND P2, PT, R0.reuse, 0x8, P2 ;  /* 0x000000080000780c */ /* 0x040fe20001744270 */
[-C--:B------:R-:W-:Y:S01]  /*70e0*/  FMUL R45, R45, R88.reuse ;  /* 0x000000582d2d7220 */ /* 0x080fe20000400000 */
[C---:B------:R-:W-:Y:S01]  /*70f0*/  ISETP.GT.AND P1, PT, R0.reuse, 0x8, P1 ;  /* 0x000000080000780c */ /* 0x040fe20000f24270 */
[----:B------:R1:W-:Y:S01]  /*7100*/  @P5 STG.E desc[UR36][R2.64+0x20], R9 ;  /* 0x0000200902005986 */ /* 0x0003e2000c101924 */
[----:B------:R-:W-:Y:S01]  /*7110*/  ISETP.GT.AND P5, PT, R0, RZ, P0 ;  /* 0x000000ff0000720c */ /* 0x000fe200007a4270 */
[-C--:B------:R-:W-:Y:S01]  /*7120*/  FMUL R47, R47, R88.reuse ;  /* 0x000000582f2f7220 */ /* 0x080fe20000400000 */
[----:B------:R-:W-:Y:S01]  /*7130*/  F2FP.TF32.F32.PACK_B R31, R31 ;  /* 0x0000001fff1f723e */ /* 0x000fe200024050ff */
[----:B------:R-:W-:Y:S01]  /*7140*/  @P3 STG.E desc[UR36][R2.64+0x24], R29 ;  /* 0x0000241d02003986 */ /* 0x000fe2000c101924 */
[----:B------:R-:W-:Y:S01]  /*7150*/  ISETP.GT.AND P3, PT, R14, 0x11, PT ;  /* 0x000000110e00780c */ /* 0x000fe20003f64270 */
[-C--:B0-----:R-:W-:Y:S01]  /*7160*/  FMUL R7, R30, R88.reuse ;  /* 0x000000581e077220 */ /* 0x081fe20000400000 */
[----:B------:R-:W-:Y:S01]  /*7170*/  F2FP.TF32.F32.PACK_B R11, R11 ;  /* 0x0000000bff0b723e */ /* 0x000fe200024050ff */
[-C--:B------:R-:W-:Y:S01]  /*7180*/  FMUL R49, R49, R88.reuse ;  /* 0x0000005831317220 */ /* 0x080fe20000400000 */
[----:B------:R-:W-:Y:S01]  /*7190*/  ISETP.GT.AND P4, PT, R0, RZ, P3 ;  /* 0x000000ff0000720c */ /* 0x000fe20001f84270 */
[-C--:B------:R-:W-:Y:S01]  /*71a0*/  FMUL R51, R51, R88.reuse ;  /* 0x0000005833337220 */ /* 0x080fe20000400000 */
[----:B------:R-:W-:Y:S01]  /*71b0*/  F2FP.TF32.F32.PACK_B R7, R7 ;  /* 0x00000007ff07723e */ /* 0x000fe200024050ff */
[-C--:B-1----:R-:W-:Y:S01]  /*71c0*/  FMUL R9, R36, R88.reuse ;  /* 0x0000005824097220 */ /* 0x082fe20000400000 */
[----:B------:R-:W-:Y:S01]  /*71d0*/  F2FP.TF32.F32.PACK_B R33, R33 ;  /* 0x00000021ff21723e */ /* 0x000fe200024050ff */
[-C--:B------:R-:W-:Y:S01]  /*71e0*/  FMUL R53, R53, R88.reuse ;  /* 0x0000005835357220 */ /* 0x080fe20000400000 */
[----:B------:R-:W-:Y:S01]  /*71f0*/  ISETP.GT.AND P0, PT, R0, 0x8, P0 ;  /* 0x000000080000780c */ /* 0x000fe20000704270 */
[----:B------:R0:W-:Y:S01]  /*7200*/  @P2 STG.E desc[UR36][R4.64+0x20], R7 ;  /* 0x0000200704002986 */ /* 0x0001e2000c101924 */
[C---:B------:R-:W-:Y:S01]  /*7210*/  ISETP.GT.AND P2, PT, R14.reuse, 0x19, PT ;  /* 0x000000190e00780c */ /* 0x040fe20003f44270 */
[-C--:B------:R-:W-:Y:S01]  /*7220*/  FMUL R55, R55, R88.reuse ;  /* 0x0000005837377220 */ /* 0x080fe20000400000 */
[----:B------:R-:W-:Y:S01]  /*7230*/  F2FP.TF32.F32.PACK_B R35, R35 ;  /* 0x00000023ff23723e */ /* 0x000fe200024050ff */
[----:B------:R-:W-:Y:S01]  /*7240*/  @P1 STG.E desc[UR36][R4.64+0x24], R31 ;  /* 0x0000241f04001986 */ /* 0x000fe2000c101924 */
[----:B------:R-:W-:Y:S01]  /*7250*/  ISETP.GT.AND P1, PT, R14, 0x18, PT ;  /* 0x000000180e00780c */ /* 0x000fe20003f24270 */
[-C--:B------:R-:W-:Y:S01]  /*7260*/  FMUL R57, R57, R88.reuse ;  /* 0x0000005839397220 */ /* 0x080fe20000400000 */
[----:B------:R-:W-:Y:S01]  /*7270*/  F2FP.TF32.F32.PACK_B R9, R9 ;  /* 0x00000009ff09723e */ /* 0x000fe200024050ff */
[----:B------:R1:W-:Y:S01]  /*7280*/  @P5 STG.E desc[UR36][R2.64+0x40], R11 ;  /* 0x0000400b02005986 */ /* 0x0003e2000c101924 */
[C---:B------:R-:W-:Y:S01]  /*7290*/  ISETP.GT.AND P5, PT, R0.reuse, RZ, P1 ;  /* 0x000000ff0000720c */ /* 0x040fe20000fa4270 */
[-C--:B------:R-:W-:Y:S01]  /*72a0*/  FMUL R59, R59, R88.reuse ;  /* 0x000000583b3b7220 */ /* 0x080fe20000400000 */
[----:B------:R-:W-:Y:S01]  /*72b0*/  F2FP.TF32.F32.PACK_B R37, R37 ;  /* 0x00000025ff25723e */ /* 0x000fe200024050ff */
[----:B------:R-:W-:Y:S01]  /*72c0*/  @P4 STG.E desc[UR36][R2.64+0x44], R33 ;  /* 0x0000442102004986 */ /* 0x000fe2000c101924 */
[----:B------:R-:W-:Y:S01]  /*72d0*/  ISETP.GT.AND P4, PT, R0, 0x8, P3 ;  /* 0x000000080000780c */ /* 0x000fe20001f84270 */
[-C--:B0-----:R-:W-:Y:S01]  /*72e0*/  FMUL R7, R34, R88.reuse ;  /* 0x0000005822077220 */ /* 0x081fe20000400000 */
[C---:B------:R-:W-:Y:S01]  /*72f0*/  ISETP.GT.AND P3, PT, R0.reuse, RZ, P2 ;  /* 0x000000ff0000720c */ /* 0x040fe20001764270 */
[-C--:B------:R-:W-:Y:S01]  /*7300*/  FMUL R61, R61, R88.reuse ;  /* 0x000000583d3d7220 */ /* 0x080fe20000400000 */
[----:B------:R-:W-:Y:S01]  /*7310*/  ISETP.GT.AND P1, PT, R0, 0x8, P1 ;  /* 0x000000080000780c */ /* 0x000fe20000f24270 */
[-C--:B------:R-:W-:Y:S01]  /*7320*/  FMUL R63, R63, R88.reuse ;  /* 0x000000583f3f7220 */ /* 0x080fe20000400000 */
[----:B------:R-:W-:Y:S01]  /*7330*/  F2FP.TF32.F32.PACK_B R7, R7 ;  /* 0x00000007ff07723e */ /* 0x000fe200024050ff */
[-C--:B-1----:R-:W-:Y:S01]  /*7340*/  FMUL R11, R40, R88.reuse ;  /* 0x00000058280b7220 */ /* 0x082fe20000400000 */
[----:B------:R-:W-:Y:S01]  /*7350*/  F2FP.TF32.F32.PACK_B R39, R39 ;  /* 0x00000027ff27723e */ /* 0x000fe200024050ff */
[-C--:B------:R-:W-:Y:S01]  /*7360*/  FMUL R65, R65, R88.reuse ;  /* 0x0000005841417220 */ /* 0x080fe20000400000 */
[----:B------:R-:W-:Y:S01]  /*7370*/  F2FP.TF32.F32.PACK_B R41, R41 ;  /* 0x00000029ff29723e */ /* 0x000fe200024050ff */
[----:B------:R0:W-:Y:S01]  /*7380*/  @P0 STG.E desc[UR36][R4.64+0x40], R7 ;  /* 0x0000400704000986 */ /* 0x0001e2000c101924 */
[----:B------:R-:W-:Y:S01]  /*7390*/  ISETP.GT.AND P0, PT, R14, 0x20, PT ;  /* 0x000000200e00780c */ /* 0x000fe20003f04270 */
[-C--:B------:R-:W-:Y:S01]  /*73a0*/  FMUL R67, R67, R88.reuse ;  /* 0x0000005843437220 */ /* 0x080fe20000400000 */
[----:B------:R-:W-:Y:S01]  /*73b0*/  F2FP.TF32.F32.PACK_B R11, R11 ;  /* 0x0000000bff0b723e */ /* 0x000fe200024050ff */
[----:B------:R-:W-:Y:S01]  /*73c0*/  @P4 STG.E desc[UR36][R4.64+0x44], R35 ;  /* 0x0000442304004986 */ /* 0x000fe2000c101924 */
[----:B------:R-:W-:Y:S01]  /*73d0*/  ISETP.GT.AND P4, PT, R0, 0x8, P2 ;  /* 0x000000080000780c */ /* 0x000fe20001784270 */
[-C--:B------:R-:W-:Y:S01]  /*73e0*/  FMUL R69, R69, R88.reuse ;  /* 0x0000005845457220 */ /* 0x080fe20000400000 */
[----:B------:R-:W-:Y:S01]  /*73f0*/  ISETP.GT.AND P2, PT, R14, 0x21, PT ;  /* 0x000000210e00780c */ /* 0x000fe20003f44270 */
[----:B------:R1:W-:Y:S01]  /*7400*/  @P5 STG.E desc[UR36][R2.64+0x60], R9 ;  /* 0x0000600902005986 */ /* 0x0003e2000c101924 */
[C---:B------:R-:W-:Y:S01]  /*7410*/  ISETP.GT.AND P5, PT, R0.reuse, RZ, P0 ;  /* 0x000000ff0000720c */ /* 0x040fe200007a4270 */
[-C--:B------:R-:W-:Y:S01]  /*7420*/  FMUL R71, R71, R88.reuse ;  /* 0x0000005847477220 */ /* 0x080fe20000400000 */
[----:B------:R-:W-:Y:S01]  /*7430*/  ISETP.GT.AND P0, PT, R0, 0x8, P0 ;  /* 0x000000080000780c */ /* 0x000fe20000704270 */
[-C--:B0-----:R-:W-:Y:S01]  /*7440*/  FMUL R7, R38, R88.reuse ;  /* 0x0000005826077220 */ /* 0x081fe20000400000 */
[----:B------:R-:W-:Y:S01]  /*7450*/  @P3 STG.E desc[UR36][R2.64+0x64], R37 ;  /* 0x0000642502003986 */ /* 0x000fe2000c101924 */
[----:B------:R-:W-:Y:S01]  /*7460*/  ISETP.GT.AND P3, PT, R0, RZ, P2 ;  /* 0x000000ff0000720c */ /* 0x000fe20001764270 */
[-C--:B------:R-:W-:Y:S01]  /*7470*/  FMUL R73, R73, R88.reuse ;  /* 0x0000005849497220 */ /* 0x080fe20000400000 */
[----:B------:R-:W-:Y:S01]  /*7480*/  F2FP.TF32.F32.PACK_B R43, R43 ;  /* 0x0000002bff2b723e */ /* 0x000fe200024050ff */
[-C--:B------:R-:W-:Y:S01]  /*7490*/  FMUL R75, R75, R88.reuse ;  /* 0x000000584b4b7220 */ /* 0x080fe20000400000 */
[----:B------:R-:W-:Y:S01]  /*74a0*/  F2FP.TF32.F32.PACK_B R7, R7 ;  /* 0x00000007ff07723e */ /* 0x000fe200024050ff */
[-C--:B------:R-:W-:Y:S01]  /*74b0*/  FMUL R77, R77, R88.reuse ;  /* 0x000000584d4d7220 */ /* 0x080fe20000400000 */
[-C--:B-1----:R-:W-:Y:S01]  /*74c0*/  FMUL R9, R44, R88.reuse ;  /* 0x000000582c097220 */ /* 0x082fe20000400000 */
[----:B------:R-:W-:Y:S01]  /*74d0*/  F2FP.TF32.F32.PACK_B R45, R45 ;  /* 0x0000002dff2d723e */ /* 0x000fe200024050ff */
[-C--:B------:R-:W-:Y:S01]  /*74e0*/  FMUL R79, R79, R88.reuse ;  /* 0x000000584f4f7220 */ /* 0x080fe20000400000 */
        /* <DEDUP_REMOVED lines=9> */
[----:B------:R-:W-:Y:S01]  /*7580*/  ISETP.GT.AND P5, PT, R0, RZ, P1 ;  /* 0x000000ff0000720c */ /* 0x000fe20000fa4270 */
        /* <DEDUP_REMOVED lines=9> */
[----:B-1----:R-:W-:Y:S01]  /*7620*/  FMUL R11, R48, R88 ;  /* 0x00000058300b7220 */ /* 0x002fe20000400000 */
[----:B------:R-:W-:-:S03]  /*7630*/  F2FP.TF32.F32.PACK_B R49, R49 ;  /* 0x00000031ff31723e */ /* 0x000fc600024050ff */
[----:B------:R0:W-:Y:S01]  /*7640*/  @P0 STG.E desc[UR36][R4.64+0x80], R7 ;  /* 0x0000800704000986 */ /* 0x0001e2000c101924 */
[----:B------:R-:W-:Y:S02]  /*7650*/  ISETP.GT.AND P0, PT, R14, 0x30, PT ;  /* 0x000000300e00780c */ /* 0x000fe40003f04270 */
[----:B------:R-:W-:Y:S01]  /*7660*/  F2FP.TF32.F32.PACK_B R11, R11 ;  /* 0x0000000bff0b723e */ /* 0x000fe200024050ff */
[----:B------:R-:W-:Y:S01]  /*7670*/  @P4 STG.E desc[UR36][R4.64+0x84], R43 ;  /* 0x0000842b04004986 */ /* 0x000fe2000c101924 */
[----:B------:R-:W-:Y:S02]  /*7680*/  ISETP.GT.AND P4, PT, R0, 0x8, P2 ;  /* 0x000000080000780c */ /* 0x000fe40001784270 */
[----:B------:R-:W-:Y:S01]  /*7690*/  ISETP.GT.AND P2, PT, R14, 0x31, PT ;  /* 0x000000310e00780c */ /* 0x000fe20003f44270 */
[----:B------:R1:W-:Y:S01]  /*76a0*/  @P5 STG.E desc[UR36][R2.64+0xa0], R9 ;  /* 0x0000a00902005986 */ /* 0x0003e2000c101924 */
[C---:B------:R-:W-:Y:S02]  /*76b0*/  ISETP.GT.AND P5, PT, R0.reuse, RZ, P0 ;  /* 0x000000ff0000720c */ /* 0x040fe400007a4270 */
[----:B------:R-:W-:Y:S01]  /*76c0*/  ISETP.GT.AND P0, PT, R0, 0x8, P0 ;  /* 0x000000080000780c */ /* 0x000fe20000704270 */
[----:B0-----:R-:W-:Y:S01]  /*76d0*/  FMUL R7, R46, R88 ;  /* 0x000000582e077220 */ /* 0x001fe20000400000 */
[----:B------:R-:W-:Y:S01]  /*76e0*/  @P3 STG.E desc[UR36][R2.64+0xa4], R45 ;  /* 0x0000a42d02003986 */ /* 0x000fe2000c101924 */
[----:B------:R-:W-:-:S02]  /*76f0*/  ISETP.GT.AND P3, PT, R0, RZ, P2 ;  /* 0x000000ff0000720c */ /* 0x000fc40001764270 */
[----:B------:R-:W-:Y:S02]  /*7700*/  F2FP.TF32.F32.PACK_B R51, R51 ;  /* 0x00000033ff33723e */ /* 0x000fe400024050ff */
        /* <DEDUP_REMOVED lines=92> */
[----:B------:R-:W-:Y:S01]  /*7cd0*/  @P3 STG.E desc[UR36][R2.64+0x164], R69 ;  /* 0x0001644502003986 */ /* 0x000fe2000c101924 */
[----:B0-----:R-:W-:Y:S01]  /*7ce0*/  FMUL R7, R70, R88 ;  /* 0x0000005846077220 */ /* 0x001fe20000400000 */
[----:B------:R-:W-:-:S02]  /*7cf0*/  ISETP.GT.AND P3, PT, R0, RZ, P2 ;  /* 0x000000ff0000720c */ /* 0x000fc40001764270 */
[----:B------:R-:W-:Y:S02]  /*7d00*/  F2FP.TF32.F32.PACK_B R75, R75 ;  /* 0x0000004bff4b723e */ /* 0x000fe400024050ff */
[----:B------:R-:W-:Y:S01]  /*7d10*/  F2FP.TF32.F32.PACK_B R7, R7 ;  /* 0x00000007ff07723e */ /* 0x000fe200024050ff */
[----:B-1----:R-:W-:Y:S01]  /*7d20*/  FMUL R9, R76, R88 ;  /* 0x000000584c097220 */ /* 0x002fe20000400000 */
[----:B------:R-:W-:-:S03]  /*7d30*/  F2FP.TF32.F32.PACK_B R77, R77 ;  /* 0x0000004dff4d723e */ /* 0x000fc600024050ff */
[----:B------:R0:W-:Y:S01]  /*7d40*/  @P1 STG.E desc[UR36][R4.64+0x160], R7 ;  /* 0x0001600704001986 */ /* 0x0001e2000c101924 */
[----:B------:R-:W-:Y:S02]  /*7d50*/  F2FP.TF32.F32.PACK_B R79, R79 ;  /* 0x0000004fff4f723e */ /* 0x000fe400024050ff */
[----:B------:R-:W-:Y:S01]  /*7d60*/  F2FP.TF32.F32.PACK_B R9, R9 ;  /* 0x00000009ff09723e */ /* 0x000fe200024050ff */
[----:B------:R-:W-:Y:S01]  /*7d70*/  @P4 STG.E desc[UR36][R4.64+0x164], R71 ;  /* 0x0001644704004986 */ /* 0x000fe2000c101924 */
[C---:B------:R-:W-:Y:S02]  /*7d80*/  ISETP.GT.AND P4, PT, R14.reuse, 0x68, PT ;  /* 0x000000680e00780c */ /* 0x040fe40003f84270 */
[----:B------:R-:W-:Y:S01]  /*7d90*/  F2FP.TF32.F32.PACK_B R81, R81 ;  /* 0x00000051ff51723e */ /* 0x000fe200024050ff */
[----:B------:R1:W-:Y:S01]  /*7da0*/  @P5 STG.E desc[UR36][R2.64+0x180], R11 ;  /* 0x0001800b02005986 */ /* 0x0003e2000c101924 */
[----:B------:R-:W-:Y:S02]  /*7db0*/  ISETP.GT.AND P5, PT, R14, 0x69, PT ;  /* 0x000000690e00780c */ /* 0x000fe40003fa4270 */
[----:B------:R-:W-:Y:S01]  /*7dc0*/  F2FP.TF32.F32.PACK_B R83, R83 ;  /* 0x00000053ff53723e */ /* 0x000fe200024050ff */
[----:B------:R-:W-:Y:S01]  /*7dd0*/  @P3 STG.E desc[UR36][R2.64+0x184], R73 ;  /* 0x0001844902003986 */ /* 0x000fe2000c101924 */
[----:B------:R-:W-:Y:S01]  /*7de0*/  ISETP.GT.AND P3, PT, R0, 0x8, P2 ;  /* 0x000000080000780c */ /* 0x000fe20001764270 */
[----:B0-----:R-:W-:Y:S01]  /*7df0*/  FMUL R7, R74, R88 ;  /* 0x000000584a077220 */ /* 0x001fe20000400000 */
[----:B------:R-:W-:-:S02]  /*7e00*/  ISETP.GT.AND P2, PT, R0, RZ, P4 ;  /* 0x000000ff0000720c */ /* 0x000fc40002744270 */
[C---:B------:R-:W-:Y:S02]  /*7e10*/  ISETP.GT.AND P1, PT, R0.reuse, RZ, P5 ;  /* 0x000000ff0000720c */ /* 0x040fe40002f24270 */
[----:B------:R-:W-:Y:S01]  /*7e20*/  ISETP.GT.AND P4, PT, R0, 0x8, P4 ;  /* 0x000000080000780c */ /* 0x000fe20002784270 */
[----:B-1----:R-:W-:Y:S01]  /*7e30*/  FMUL R11, R78, R88 ;  /* 0x000000584e0b7220 */ /* 0x002fe20000400000 */
[----:B------:R-:W-:Y:S02]  /*7e40*/  ISETP.GT.AND P5, PT, R0, 0x8, P5 ;  /* 0x000000080000780c */ /* 0x000fe40002fa4270 */
[----:B------:R-:W-:Y:S02]  /*7e50*/  F2FP.TF32.F32.PACK_B R7, R7 ;  /* 0x00000007ff07723e */ /* 0x000fe400024050ff */
[----:B------:R-:W-:Y:S02]  /*7e60*/  F2FP.TF32.F32.PACK_B R11, R11 ;  /* 0x0000000bff0b723e */ /* 0x000fe400024050ff */
[----:B------:R-:W-:Y:S01]  /*7e70*/  F2FP.TF32.F32.PACK_B R13, R13 ;  /* 0x0000000dff0d723e */ /* 0x000fe200024050ff */
[----:B------:R0:W-:Y:S01]  /*7e80*/  @P0 STG.E desc[UR36][R4.64+0x180], R7 ;  /* 0x0001800704000986 */ /* 0x0001e2000c101924 */
[----:B------:R-:W-:-:S02]  /*7e90*/  ISETP.GT.AND P0, PT, R14, 0x79, PT ;  /* 0x000000790e00780c */ /* 0x000fc40003f04270 */
[----:B------:R-:W-:Y:S01]  /*7ea0*/  F2FP.TF32.F32.PACK_B R85, R85 ;  /* 0x00000055ff55723e */ /* 0x000fe200024050ff */
[----:B------:R-:W-:Y:S01]  /*7eb0*/  @P3 STG.E desc[UR36][R4.64+0x184], R75 ;  /* 0x0001844b04003986 */ /* 0x000fe2000c101924 */
[C---:B------:R-:W-:Y:S02]  /*7ec0*/  ISETP.GT.AND P3, PT, R14.reuse, 0x70, PT ;  /* 0x000000700e00780c */ /* 0x040fe40003f64270 */
[----:B------:R-:W-:Y:S01]  /*7ed0*/  F2FP.TF32.F32.PACK_B R87, R87 ;  /* 0x00000057ff57723e */ /* 0x000fe200024050ff */
[----:B------:R1:W-:Y:S01]  /*7ee0*/  @P2 STG.E desc[UR36][R2.64+0x1a0], R9 ;  /* 0x0001a00902002986 */ /* 0x0003e2000c101924 */
[----:B------:R-:W-:-:S03]  /*7ef0*/  ISETP.GT.AND P2, PT, R14, 0x71, PT ;  /* 0x000000710e00780c */ /* 0x000fc60003f44270 */
[----:B------:R-:W-:Y:S01]  /*7f00*/  @P1 STG.E desc[UR36][R2.64+0x1a4], R77 ;  /* 0x0001a44d02001986 */ /* 0x000fe2000c101924 */
[-C--:B0-----:R-:W-:Y:S01]  /*7f10*/  FMUL R7, R80, R88.reuse ;  /* 0x0000005850077220 */ /* 0x081fe20000400000 */
[----:B------:R-:W-:Y:S02]  /*7f20*/  ISETP.GT.AND P1, PT, R14, 0x78, PT ;  /* 0x000000780e00780c */ /* 0x000fe40003f24270 */
[----:B------:R0:W-:Y:S01]  /*7f30*/  @P4 STG.E desc[UR36][R4.64+0x1a0], R11 ;  /* 0x0001a00b04004986 */ /* 0x0001e2000c101924 */
[C---:B------:R-:W-:Y:S02]  /*7f40*/  ISETP.GT.AND P4, PT, R0.reuse, RZ, P3 ;  /* 0x000000ff0000720c */ /* 0x040fe40001f84270 */
[----:B------:R-:W-:Y:S01]  /*7f50*/  F2FP.TF32.F32.PACK_B R7, R7 ;  /* 0x00000007ff07723e */ /* 0x000fe200024050ff */
[----:B------:R-:W-:Y:S01]  /*7f60*/  @P5 STG.E desc[UR36][R4.64+0x1a4], R79 ;  /* 0x0001a44f04005986 */ /* 0x000fe2000c101924 */
[----:B------:R-:W-:Y:S01]  /*7f70*/  ISETP.GT.AND P5, PT, R0, RZ, P2 ;  /* 0x000000ff0000720c */ /* 0x000fe200017a4270 */
[----:B-1----:R-:W-:Y:S01]  /*7f80*/  FMUL R9, R82, R88 ;  /* 0x0000005852097220 */ /* 0x002fe20000400000 */
[----:B------:R-:W-:-:S02]  /*7f90*/  ISETP.GT.AND P3, PT, R0, 0x8, P3 ;  /* 0x000000080000780c */ /* 0x000fc40001f64270 */
[----:B------:R-:W-:Y:S02]  /*7fa0*/  ISETP.GT.AND P2, PT, R0, 0x8, P2 ;  /* 0x000000080000780c */ /* 0x000fe40001744270 */
[----:B------:R-:W-:Y:S01]  /*7fb0*/  F2FP.TF32.F32.PACK_B R9, R9 ;  /* 0x00000009ff09723e */ /* 0x000fe200024050ff */
[----:B0-----:R-:W-:Y:S02]  /*7fc0*/  FMUL R11, R86, R88 ;  /* 0x00000058560b7220 */ /* 0x001fe40000400000 */
[----:B------:R-:W-:Y:S01]  /*7fd0*/  @P4 STG.E desc[UR36][R2.64+0x1c0], R7 ;  /* 0x0001c00702004986 */ /* 0x000fe2000c101924 */
[C---:B------:R-:W-:Y:S02]  /*7fe0*/  ISETP.GT.AND P4, PT, R0.reuse, RZ, P1 ;  /* 0x000000ff0000720c */ /* 0x040fe40000f84270 */
[C---:B------:R-:W-:Y:S01]  /*7ff0*/  ISETP.GT.AND P1, PT, R0.reuse, 0x8, P1 ;  /* 0x000000080000780c */ /* 0x040fe20000f24270 */
[----:B------:R-:W-:Y:S01]  /*8000*/  @P5 STG.E desc[UR36][R2.64+0x1c4], R81 ;  /* 0x0001c45102005986 */ /* 0x000fe2000c101924 */
[----:B------:R-:W-:-:S02]  /*8010*/  ISETP.GT.AND P5, PT, R0, RZ, P0 ;  /* 0x000000ff0000720c */ /* 0x000fc400007a4270 */
[----:B------:R-:W-:Y:S01]  /*8020*/  ISETP.GT.AND P0, PT, R0, 0x8, P0 ;  /* 0x000000080000780c */ /* 0x000fe20000704270 */
[----:B------:R-:W-:Y:S01]  /*8030*/  @P3 STG.E desc[UR36][R4.64+0x1c0], R9 ;  /* 0x0001c00904003986 */ /* 0x000fe2000c101924 */
[----:B------:R-:W-:-:S03]  /*8040*/  F2FP.TF32.F32.PACK_B R11, R11 ;  /* 0x0000000bff0b723e */ /* 0x000fc600024050ff */
[----:B------:R-:W-:Y:S04]  /*8050*/  @P2 STG.E desc[UR36][R4.64+0x1c4], R83 ;  /* 0x0001c45304002986 */ /* 0x000fe8000c101924 */
[----:B------:R-:W-:Y:S04]  /*8060*/  @P4 STG.E desc[UR36][R2.64+0x1e0], R13 ;  /* 0x0001e00d02004986 */ /* 0x000fe8000c101924 */
[----:B------:R0:W-:Y:S02]  /*8070*/  @P5 STG.E desc[UR36][R2.64+0x1e4], R85 ;  /* 0x0001e45502005986 */ /* 0x0001e4000c101924 */
[----:B0-----:R-:W-:-:S02]  /*8080*/  @P1 IMAD.MOV.U32 R2, RZ, RZ, R4 ;  /* 0x000000ffff021224 */ /* 0x001fc400078e0004 */
[----:B------:R-:W-:-:S05]  /*8090*/  @P1 IMAD.MOV.U32 R3, RZ, RZ, R5 ;  /* 0x000000ffff031224 */ /* 0x000fca00078e0005 */
[----:B------:R0:W-:Y:S04]  /*80a0*/  @P1 STG.E desc[UR36][R2.64+0x1e0], R11 ;  /* 0x0001e00b02001986 */ /* 0x0001e8000c101924 */
[----:B------:R0:W-:Y:S02]  /*80b0*/  @P0 STG.E desc[UR36][R4.64+0x1e4], R87 ;  /* 0x0001e45704000986 */ /* 0x0001e4000c101924 */
.L_x_168:
[----:B------:R-:W-:Y:S05]  /*80c0*/  BSYNC B0 ;  /* 0x0000000000007941 */ /* 0x000fea0003800000 */
.L_x_42:
[----:B0-----:R-:W-:Y:S01]  /*80d0*/  IMAD.U32 R2, RZ, RZ, UR54 ;  /* 0x00000036ff027e24 */ /* 0x001fe2000f8e00ff */
[----:B------:R-:W-:Y:S01]  /*80e0*/  ULDC.64 UR4, c[0x0][0x650] ;  /* 0x0001940000047ab9 */ /* 0x000fe20000000a00 */
[----:B------:R-:W-:Y:S01]  /*80f0*/  IMAD.U32 R3, RZ, RZ, UR55 ;  /* 0x00000037ff037e24 */ /* 0x000fe2000f8e00ff */
[----:B------:R0:W-:Y:S01]  /*8100*/  SYNCS.ARRIVE.TRANS64.A1T0 RZ, [R99+UR46], RZ ;  /* 0x000000ff63ff79a7 */ /* 0x0001e2000810002e */
[----:B------:R-:W-:Y:S01]  /*8110*/  PRMT R0, RZ, 0x7610, R0 ;  /* 0x00007610ff007816 */ /* 0x000fe20000000000 */
[----:B------:R-:W-:Y:S01]  /*8120*/  IMAD.MOV.U32 R18, RZ, RZ, -0x1 ;  /* 0xffffffffff127424 */ /* 0x000fe200078e00ff */
[----:B------:R-:W-:Y:S01]  /*8130*/  LEA R16, P0, R2, R16, 0x1 ;  /* 0x0000001002107211 */ /* 0x000fe200078008ff */
[----:B------:R-:W-:Y:S02]  /*8140*/  IMAD.MOV.U32 R2, RZ, RZ, -0x1 ;  /* 0xffffffffff027424 */ /* 0x000fe400078e00ff */
[----:B------:R-:W-:Y:S01]  /*8150*/  IMAD.MOV.U32 R19, RZ, RZ, -0x1 ;  /* 0xffffffffff137424 */ /* 0x000fe200078e00ff */
[----:B------:R-:W-:-:S02]  /*8160*/  IADD3.X R17, R17, UR49, RZ, P0, !PT ;  /* 0x0000003111117c10 */ /* 0x000fc400087fe4ff */
[----:B------:R-:W-:-:S04]  /*8170*/  ISETP.GE.U32.AND P0, PT, R16, UR4, PT ;  /* 0x0000000410007c0c */ /* 0x000fc8000bf06070 */
[----:B------:R-:W-:-:S13]  /*8180*/  ISETP.GE.U32.AND.EX P0, PT, R17, UR5, PT, P0 ;  /* 0x0000000511007c0c */ /* 0x000fda000bf06100 */
[----:B0-----:R-:W-:Y:S05]  /*8190*/  @P0 BRA `(.L_x_169) ;  /* 0x0000000400700947 */ /* 0x001fea0003800000 */
[----:B------:R-:W0:Y:S01]  /*81a0*/  S2UR UR7, SR_CTAID.X ;  /* 0x00000000000779c3 */ /* 0x000e220000002500 */
[----:B------:R-:W-:Y:S01]  /*81b0*/  ULDC.64 UR4, c[0x0][0x628] ;  /* 0x00018a0000047ab9 */ /* 0x000fe20000000a00 */
[----:B------:R-:W-:Y:S01]  /*81c0*/  ULDC UR6, c[0x0][0x150] ;  /* 0x0000540000067ab9 */ /* 0x000fe20000000800 */
[----:B------:R-:W-:Y:S01]  /*81d0*/  ISETP.NE.U32.AND P0, PT, RZ, UR4, PT ;  /* 0x00000004ff007c0c */ /* 0x000fe2000bf05070 */
[----:B------:R-:W-:Y:S01]  /*81e0*/  ULDC UR15, c[0x0][0x630] ;  /* 0x00018c00000f7ab9 */ /* 0x000fe20000000800 */
[C---:B------:R-:W-:Y:S02]  /*81f0*/  R2UR UR17, R16.reuse ;  /* 0x00000000101172ca */ /* 0x040fe400000e0000 */
[----:B------:R-:W-:Y:S01]  /*8200*/  ISETP.NE.AND.EX P0, PT, RZ, UR5, PT, P0 ;  /* 0x00000005ff007c0c */ /* 0x000fe2000bf05300 */
[----:B------:R-:W1:Y:S01]  /*8210*/  S2UR UR16, SR_CTAID.Y ;  /* 0x00000000001079c3 */ /* 0x000e620000002600 */
[----:B------:R-:W-:Y:S02]  /*8220*/  R2UR UR12, R16 ;  /* 0x00000000100c72ca */ /* 0x000fe400000e0000 */
[----:B------:R-:W-:-:S02]  /*8230*/  R2UR UR13, R17 ;  /* 0x00000000110d72ca */ /* 0x000fc400000e0000 */
[----:B0-----:R-:W-:-:S05]  /*8240*/  I2FP.F32.U32 R0, UR7 ;  /* 0x0000000700007c45 */ /* 0x001fca0008201000 */
[----:B------:R-:W-:Y:S01]  /*8250*/  FMUL R0, R0, UR6 ;  /* 0x0000000600007c20 */ /* 0x000fe20008400000 */
[----:B------:R-:W-:Y:S01]  /*8260*/  ULDC UR6, c[0x0][0x154] ;  /* 0x0000550000067ab9 */ /* 0x000fe20000000800 */
[----:B-1----:R-:W-:-:S04]  /*8270*/  I2FP.F32.U32 R2, UR16 ;  /* 0x0000001000027c45 */ /* 0x002fc80008201000 */
[----:B------:R-:W0:Y:S01]  /*8280*/  F2I.U32.TRUNC.NTZ R0, R0 ;  /* 0x0000000000007305 */ /* 0x000e22000020f000 */
[----:B------:R-:W-:Y:S01]  /*8290*/  FMUL R2, R2, UR6 ;  /* 0x0000000602027c20 */ /* 0x000fe20008400000 */
[----:B------:R-:W-:Y:S06]  /*82a0*/  @!P0 BRA `(.L_x_170) ;  /* 0x0000000000308947 */ /* 0x000fec0003800000 */
        /* <DEDUP_REMOVED lines=12> */
.L_x_170:
[----:B------:R-:W-:Y:S01]  /*8370*/  USHF.R.U64 UR6, UR12, UR15, UR13 ;  /* 0x0000000f0c067299 */ /* 0x000fe2000800120d */
[----:B------:R-:W-:Y:S01]  /*8380*/  R2UR UR5, R17 ;  /* 0x00000000110572ca */ /* 0x000fe200000e0000 */
[----:B------:R-:W-:Y:S01]  /*8390*/  USHF.R.U32.HI UR4, URZ, UR15, UR13 ;  /* 0x0000000f3f047299 */ /* 0x000fe2000801160d */
[----:B------:R-:W1:Y:S01]  /*83a0*/  F2I.U32.TRUNC.NTZ R2, R2 ;  /* 0x0000000200027305 */ /* 0x000e62000020f000 */
[----:B------:R-:W-:Y:S01]  /*83b0*/  UIADD3 UR9, UP0, URZ, -UR6, URZ ;  /* 0x800000063f097290 */ /* 0x000fe2000ff1e03f */
[----:B------:R-:W-:Y:S01]  /*83c0*/  ULDC.64 UR10, c[0x0][0x620] ;  /* 0x00018800000a7ab9 */ /* 0x000fe20000000a00 */
[----:B------:R-:W-:Y:S02]  /*83d0*/  ULDC UR14, c[0x0][0x608] ;  /* 0x00018200000e7ab9 */ /* 0x000fe40000000800 */
[----:B------:R-:W-:Y:S01]  /*83e0*/  UIADD3.X UR4, URZ, ~UR4, URZ, UP0, !UPT ;  /* 0x800000043f047290 */ /* 0x000fe200087fe43f */
[----:B------:R-:W-:Y:S01]  /*83f0*/  ULDC UR15, c[0x0][0x658] ;  /* 0x00019600000f7ab9 */ /* 0x000fe20000000800 */
[----:B------:R-:W-:-:S02]  /*8400*/  ULDC UR12, c[0x0][0x144] ;  /* 0x00005100000c7ab9 */ /* 0x000fc40000000800 */
[----:B------:R-:W-:Y:S01]  /*8410*/  UIMAD UR8, UR4, UR10, URZ ;  /* 0x0000000a040872a4 */ /* 0x000fe2000f8e023f */
[----:B------:R-:W-:Y:S02]  /*8420*/  ULDC UR22, c[0x0][0x148] ;  /* 0x0000520000167ab9 */ /* 0x000fe40000000800 */
[----:B------:R-:W-:Y:S01]  /*8430*/  UMOV UR4, UR17 ;  /* 0x0000001100047c82 */ /* 0x000fe20008000000 */
[----:B------:R-:W-:Y:S02]  /*8440*/  UIMAD UR8, UR9, UR11, UR8 ;  /* 0x0000000b090872a4 */ /* 0x000fe4000f8e0208 */
[----:B------:R-:W-:Y:S01]  /*8450*/  UIMAD.WIDE.U32 UR4, UR9, UR10, UR4 ;  /* 0x0000000a090472a5 */ /* 0x000fe2000f8e0004 */
[----:B0-----:R-:W-:Y:S01]  /*8460*/  R2UR UR9, R0 ;  /* 0x00000000000972ca */ /* 0x001fe200000e0000 */
[----:B------:R-:W-:Y:S01]  /*8470*/  ULDC UR20, c[0x0][0x648] ;  /* 0x0001920000147ab9 */ /* 0x000fe20000000800 */
[----:B-1----:R-:W-:Y:S01]  /*8480*/  R2UR UR13, R2 ;  /* 0x00000000020d72ca */ /* 0x002fe200000e0000 */
[----:B------:R-:W-:Y:S01]  /*8490*/  UIADD3 UR8, UR5, UR8, URZ ;  /* 0x0000000805087290 */ /* 0x000fe2000fffe03f */
[----:B------:R-:W-:-:S02]  /*84a0*/  ULDC UR21, c[0x0][0x638] ;  /* 0x00018e0000157ab9 */ /* 0x000fc40000000800 */
[----:B------:R-:W-:Y:S02]  /*84b0*/  ULDC UR5, c[0x0][0x618] ;  /* 0x0001860000057ab9 */ /* 0x000fe40000000800 */
[----:B------:R-:W-:Y:S02]  /*84c0*/  USHF.R.U64 UR10, UR4, UR5, UR8 ;  /* 0x00000005040a7299 */ /* 0x000fe40008001208 */
[----:B------:R-:W-:-:S03]  /*84d0*/  USHF.R.U32.HI UR8, URZ, UR5, UR8 ;  /* 0x000000053f087299 */ /* 0x000fc60008011608 */
[----:B------:R-:W-:Y:S01]  /*84e0*/  ULDC.64 UR4, c[0x0][0x640] ;  /* 0x0001900000047ab9 */ /* 0x000fe20000000a00 */
[----:B------:R-:W-:Y:S01]  /*84f0*/  USHF.R.U64 UR11, UR10, UR14, UR8 ;  /* 0x0000000e0a0b7299 */ /* 0x000fe20008001208 */
[----:B------:R-:W-:Y:S01]  /*8500*/  ISETP.NE.U32.AND P0, PT, RZ, UR4, PT ;  /* 0x00000004ff007c0c */ /* 0x000fe2000bf05070 */
[----:B------:R-:W-:Y:S02]  /*8510*/  USHF.R.U32.HI UR8, URZ, UR14, UR8 ;  /* 0x0000000e3f087299 */ /* 0x000fe40008011608 */
[----:B------:R-:W-:Y:S01]  /*8520*/  UIADD3 UR9, -UR9, URZ, URZ ;  /* 0x0000003f09097290 */ /* 0x000fe2000fffe13f */
[----:B------:R-:W-:Y:S01]  /*8530*/  ISETP.NE.AND.EX P0, PT, RZ, UR5, PT, P0 ;  /* 0x00000005ff007c0c */ /* 0x000fe2000bf05300 */
[----:B------:R-:W-:Y:S02]  /*8540*/  USHF.R.U64 UR17, UR11, UR15, UR8 ;  /* 0x0000000f0b117299 */ /* 0x000fe40008001208 */
[----:B------:R-:W-:Y:S02]  /*8550*/  UIADD3 UR18, -UR13, URZ, URZ ;  /* 0x0000003f0d127290 */ /* 0x000fe4000fffe13f */
[----:B------:R-:W-:-:S02]  /*8560*/  USHF.R.U32.HI UR15, URZ, UR15, UR8 ;  /* 0x0000000f3f0f7299 */ /* 0x000fc40008011608 */
[----:B------:R-:W-:Y:S01]  /*8570*/  UIMAD UR19, UR12, UR9, UR7 ;  /* 0x000000090c1372a4 */ /* 0x000fe2000f8e0207 */
[----:B------:R-:W-:-:S05]  /*8580*/  UMOV UR14, UR17 ;  /* 0x00000011000e7c82 */ /* 0x000fca0008000000 */
[----:B------:R-:W-:Y:S06]  /*8590*/  @!P0 BRA `(.L_x_171) ;  /* 0x0000000000288947 */ /* 0x000fec0003800000 */
        /* <DEDUP_REMOVED lines=10> */
.L_x_171:
        /* <DEDUP_REMOVED lines=9> */
[----:B------:R-:W-:Y:S01]  /*86d0*/  UIMAD UR5, UR7, UR21, UR17 ;  /* 0x00000015070572a4 */ /* 0x000fe2000f8e0211 */
[----:B------:R-:W-:Y:S02]  /*86e0*/  ULDC UR8, c[0x0][0x600] ;  /* 0x0001800000087ab9 */ /* 0x000fe40000000800 */
[----:B------:R-:W-:Y:S01]  /*86f0*/  ULDC UR7, c[0x0][0x610] ;  /* 0x0001840000077ab9 */ /* 0x000fe20000000800 */
[----:B------:R-:W-:Y:S02]  /*8700*/  UIMAD UR5, UR5, UR8, UR10 ;  /* 0x00000008050572a4 */ /* 0x000fe4000f8e020a */
[----:B------:R-:W-:-:S04]  /*8710*/  UIMAD UR4, UR4, UR7, UR19 ;  /* 0x00000007040472a4 */ /* 0x000fc8000f8e0213 */
[----:B------:R-:W-:Y:S02]  /*8720*/  USEL UR7, UR5, UR4, !UP0 ;  /* 0x0000000405077287 */ /* 0x000fe4000c000000 */
[----:B------:R-:W-:-:S04]  /*8730*/  USEL UR4, UR4, UR5, !UP0 ;  /* 0x0000000504047287 */ /* 0x000fc8000c000000 */
[----:B------:R-:W-:Y:S02]  /*8740*/  IMAD.U32 R2, RZ, RZ, UR7 ;  /* 0x00000007ff027e24 */ /* 0x000fe4000f8e00ff */
[----:B------:R-:W-:-:S07]  /*8750*/  IMAD.U32 R18, RZ, RZ, UR4 ;  /* 0x00000004ff127e24 */ /* 0x000fce000f8e00ff */
.L_x_169:
[----:B------:R-:W-:Y:S01]  /*8760*/  ULEA UR5, UR39, UR44, 0x1 ;  /* 0x0000002c27057291 */ /* 0x000fe2000f8e083f */
[----:B------:R-:W-:Y:S01]  /*8770*/  LOP3.LUT P0, RZ, R0, 0xff, RZ, 0xc0, !PT ;  /* 0x000000ff00ff7812 */ /* 0x000fe2000780c0ff */
[----:B------:R-:W-:Y:S01]  /*8780*/  ULOP3.LUT UR44, UR44, 0x1, URZ, 0xc0, !UPT ;  /* 0x000000012c2c7892 */ /* 0x000fe2000f8ec03f */
[----:B------:R-:W-:Y:S01]  /*8790*/  LOP3.LUT R101, R101, 0x1, RZ, 0x3c, !PT ;  /* 0x0000000165657812 */ /* 0x000fe200078e3cff */
[----:B------:R-:W-:Y:S02]  /*87a0*/  USHF.R.U32.HI UR4, URZ, 0x1, UR5 ;  /* 0x000000013f047899 */ /* 0x000fe40008011605 */
[----:B------:R-:W-:Y:S02]  /*87b0*/  UISETP.GT.U32.AND UP0, UPT, UR5, 0x1, UPT ;  /* 0x000000010500788c */ /* 0x000fe4000bf04070 */
[----:B------:R-:W-:Y:S02]  /*87c0*/  ULOP3.LUT UR4, UR4, 0x1, URZ, 0xc0, !UPT ;  /* 0x0000000104047892 */ /* 0x000fe4000f8ec03f */
[----:B------:R-:W-:-:S02]  /*87d0*/  UISETP.LT.U32.AND UP0, UPT, UR42, 0xff, UP0 ;  /* 0x000000ff2a00788c */ /* 0x000fc40008701070 */
[----:B------:R-:W-:Y:S02]  /*87e0*/  UISETP.NE.U32.AND UP1, UPT, UR4, 0x1, UPT ;  /* 0x000000010400788c */ /* 0x000fe4000bf25070 */
[----:B------:R-:W-:Y:S02]  /*87f0*/  USEL UR5, URZ, 0x1, !UP0 ;  /* 0x000000013f057887 */ /* 0x000fe4000c000000 */
[----:B------:R-:W-:-:S04]  /*8800*/  UISETP.GT.U32.AND UP1, UPT, UR42, 0xfe, !UP1 ;  /* 0x000000fe2a00788c */ /* 0x000fc8000cf24070 */
[----:B------:R-:W-:-:S04]  /*8810*/  USEL UR4, URZ, 0x1, !UP1 ;  /* 0x000000013f047887 */ /* 0x000fc8000c800000 */
[----:B------:R-:W-:Y:S01]  /*8820*/  ULOP3.LUT UR47, UR4, UR47, UR5, 0x96, !UPT ;  /* 0x0000002f042f7292 */ /* 0x000fe2000f8e9605 */
[----:B------:R-:W-:Y:S11]  /*8830*/  @P0 BRA `(.L_x_172) ;  /* 0xffffff8c00940947 */ /* 0x000ff6000383ffff */
[----:B------:R-:W-:Y:S05]  /*8840*/  EXIT ;  /* 0x000000000000794d */ /* 0x000fea0003800000 */
.L_x_12:
[----:B------:R-:W-:-:S08]  /*8850*/  ISETP.NE.AND P0, PT, RZ, UR8, PT ;  /* 0x00000008ff007c0c */ /* 0x000fd0000bf05270 */
[----:B------:R-:W0:-:S00]  /*8860*/  USETMAXREG.DEALLOC.CTAPOOL 0x28 ;  /* 0x00000028000079c8 */ /* 0x000e0000080e0500 */
[----:B------:R-:W-:Y:S05]  /*8870*/  @P0 EXIT ;  /* 0x000000000000094d */ /* 0x000fea0003800000 */
[----:B0-----:R-:W-:Y:S01]  /*8880*/  LOP3.LUT P0, RZ, R3, 0xff, RZ, 0xc0, !PT ;  /* 0x000000ff03ff7812 */ /* 0x001fe2000780c0ff */
[----:B------:R-:W-:Y:S02]  /*8890*/  IMAD.MOV.U32 R24, RZ, RZ, 0x1 ;  /* 0x00000001ff187424 */ /* 0x000fe400078e00ff */
[----:B------:R-:W-:-:S10]  /*88a0*/  IMAD.MOV.U32 R25, RZ, RZ, RZ ;  /* 0x000000ffff197224 */ /* 0x000fd400078e00ff */
[----:B------:R-:W-:Y:S05]  /*88b0*/  @!P0 BRA `(.L_x_173) ;  /* 0x0000001000e08947 */ /* 0x000fea0003800000 */
[----:B------:R-:W-:Y:S01]  /*88c0*/  ULDC UR4, c[0x0][0x600] ;  /* 0x0001800000047ab9 */ /* 0x000fe20000000800 */
[----:B------:R-:W-:Y:S01]  /*88d0*/  LOP3.LUT P0, RZ, R0, 0x1f, RZ, 0xc0, !PT ;  /* 0x0000001f00ff7812 */ /* 0x000fe2000780c0ff */
[----:B------:R-:W-:Y:S01]  /*88e0*/  UIADD3 UR7, UR39, 0x1, URZ ;  /* 0x0000000127077890 */ /* 0x000fe2000fffe03f */
[C---:B------:R-:W-:Y:S01]  /*88f0*/  ISETP.NE.AND P1, PT, R23.reuse, RZ, PT ;  /* 0x000000ff1700720c */ /* 0x040fe20003f25270 */
[----:B------:R-:W-:Y:S01]  /*8900*/  UIADD3 UR4, UR4, -0x1, URZ ;  /* 0xffffffff04047890 */ /* 0x000fe2000fffe03f */
[----:B------:R-:W-:Y:S01]  /*8910*/  ISETP.NE.OR P0, PT, R23, RZ, !P0 ;  /* 0x000000ff1700720c */ /* 0x000fe20004705670 */
[----:B------:R-:W-:Y:S01]  /*8920*/  ULDC UR53, c[0x0][0x658] ;  /* 0x0001960000357ab9 */ /* 0x000fe20000000800 */
[----:B------:R-:W-:Y:S01]  /*8930*/  UMOV UR5, 0xffffffff ;  /* 0xffffffff00057882 */ /* 0x000fe20000000000 */
[----:B------:R-:W-:Y:S01]  /*8940*/  BSSY B7, `(.L_x_173) ;  /* 0x000012f000077945 */ /* 0x000fe20003800000 */
[----:B------:R-:W-:Y:S01]  /*8950*/  USHF.L.U32 UR5, UR5, UR53, URZ ;  /* 0x0000003505057299 */ /* 0x000fe2000800063f */
[----:B------:R-:W-:Y:S01]  /*8960*/  IMAD.U32 R26, RZ, RZ, UR7 ;  /* 0x00000007ff1a7e24 */ /* 0x000fe2000f8e00ff */
[----:B------:R-:W-:Y:S01]  /*8970*/  P2R R0, PR, RZ, 0x2 ;  /* 0x00000002ff007803 */ /* 0x000fe20000000000 */
[----:B------:R-:W-:Y:S01]  /*8980*/  IMAD.U32 R27, RZ, RZ, UR4 ;  /* 0x00000004ff1b7e24 */ /* 0x000fe2000f8e00ff */
[----:B------:R-:W-:Y:S01]  /*8990*/  P2R R30, PR, RZ, 0x1 ;  /* 0x00000001ff1e7803 */ /* 0x000fe20000000000 */
[----:B------:R-:W-:Y:S01]  /*89a0*/  IMAD.MOV.U32 R28, RZ, RZ, 0x1 ;  /* 0x00000001ff1c7424 */ /* 0x000fe200078e00ff */
[----:B------:R-:W-:Y:S01]  /*89b0*/  UMOV UR6, 0x1 ;  /* 0x0000000100067882 */ /* 0x000fe20000000000 */
[----:B------:R-:W-:Y:S01]  /*89c0*/  IMAD.MOV.U32 R24, RZ, RZ, 0x1 ;  /* 0x00000001ff187424 */ /* 0x000fe200078e00ff */
[----:B------:R-:W-:Y:S01]  /*89d0*/  ULOP3.LUT UR37, UR38, 0x2, URZ, 0xfc, !UPT ;  /* 0x0000000226257892 */ /* 0x000fe2000f8efc3f */
[----:B------:R-:W-:Y:S01]  /*89e0*/  IMAD.MOV.U32 R25, RZ, RZ, RZ ;  /* 0x000000ffff197224 */ /* 0x000fe200078e00ff */
[----:B------:R-:W-:-:S02]  /*89f0*/  USHF.L.U32 UR53, UR6, UR53, URZ ;  /* 0x0000003506357299 */ /* 0x000fc4000800063f */
[----:B------:R-:W-:Y:S01]  /*8a00*/  ULOP3.LUT UR61, URZ, UR5, URZ, 0x33, !UPT ;  /* 0x000000053f3d7292 */ /* 0x000fe2000f8e333f */
[----:B------:R-:W-:-:S11]  /*8a10*/  ULDC.64 UR46, c[0x0][0x198] ;  /* 0x00006600002e7ab9 */ /* 0x000fd60000000a00 */
.L_x_187:
[----:B------:R-:W-:-:S03]  /*8a20*/  UMOV UR4, 0xffffffff ;  /* 0xffffffff00047882 */ /* 0x000fc60000000000 */
[----:B------:R-:W-:Y:S05]  /*8a30*/  BRA.DIV UR4, `(.L_x_174) ;  /* 0x00000016047c7947 */ /* 0x000fea000b800000 */
[----:B------:R-:W-:-:S13]  /*8a40*/  ELECT P6, URZ, PT ;  /* 0x00000000003f782f */ /* 0x000fda00038c0000 */
.L_x_200:
[----:B------:R-:W-:Y:S04]  /*8a50*/  BSSY B6, `(.L_x_175) ;  /* 0x00000a6000067945 */ /* 0x000fe80003800000 */
[----:B------:R-:W-:Y:S05]  /*8a60*/  @!P6 BRA `(.L_x_176) ;  /* 0x000000080090e947 */ /* 0x000fea0003800000 */
[----:B------:R-:W0:Y:S01]  /*8a70*/  S2R R0, SR_CgaCtaId ;  /* 0x0000000000007919 */ /* 0x000e220000008800 */
[----:B------:R-:W-:-:S04]  /*8a80*/  MOV R29, 0x400 ;  /* 0x00000400001d7802 */ /* 0x000fc80000000f00 */
[----:B0-----:R-:W-:-:S05]  /*8a90*/  LEA R29, R0, R29, 0x18 ;  /* 0x0000001d001d7211 */ /* 0x001fca00078ec0ff */
[----:B------:R-:W-:-:S05]  /*8aa0*/  VIADD R0, R29, 0x800 ;  /* 0x000008001d007836 */ /* 0x000fca0000000000 */
[----:B------:R-:W-:-:S13]  /*8ab0*/  LOP3.LUT P0, RZ, R0, 0x9f, RZ, 0xc0, !PT ;  /* 0x0000009f00ff7812 */ /* 0x000fda000780c0ff */
[----:B------:R-:W-:Y:S05]  /*8ac0*/  @!P0 BRA `(.L_x_177) ;  /* 0x0000000000408947 */ /* 0x000fea0003800000 */
[----:B------:R-:W-:Y:S01]  /*8ad0*/  MOV R14, 0x0 ;  /* 0x00000000000e7802 */ /* 0x000fe20000000f00 */
[----:B------:R-:W-:Y:S01]  /*8ae0*/  ULDC.64 UR4, c[0x4][0x70] ;  /* 0x01001c0000047ab9 */ /* 0x000fe20000000a00 */
[----:B------:R-:W-:Y:S01]  /*8af0*/  ULDC.64 UR6, c[0x4][0x8] ;  /* 0x0100020000067ab9 */ /* 0x000fe20000000a00 */
[----:B------:R-:W-:Y:S02]  /*8b00*/  IMAD.U32 R4, RZ, RZ, UR4 ;  /* 0x00000004ff047e24 */ /* 0x000fe4000f8e00ff */
[----:B------:R-:W-:Y:S01]  /*8b10*/  IMAD.U32 R5, RZ, RZ, UR5 ;  /* 0x00000005ff057e24 */ /* 0x000fe2000f8e00ff */
[----:B------:R-:W0:Y:S01]  /*8b20*/  LDC.64 R14, c[0x4][R14] ;  /* 0x010000000e0e7b82 */ /* 0x000e220000000a00 */
[----:B------:R-:W-:Y:S01]  /*8b30*/  ULDC.64 UR4, c[0x4][0x78] ;  /* 0x01001e0000047ab9 */ /* 0x000fe20000000a00 */
[----:B------:R-:W-:Y:S02]  /*8b40*/  IMAD.U32 R10, RZ, RZ, UR6 ;  /* 0x00000006ff0a7e24 */ /* 0x000fe4000f8e00ff */
[----:B------:R-:W-:-:S02]  /*8b50*/  IMAD.U32 R6, RZ, RZ, UR4 ;  /* 0x00000004ff067e24 */ /* 0x000fc4000f8e00ff */
[----:B------:R-:W-:Y:S02]  /*8b60*/  IMAD.U32 R7, RZ, RZ, UR5 ;  /* 0x00000005ff077e24 */ /* 0x000fe4000f8e00ff */
[----:B------:R-:W-:Y:S02]  /*8b70*/  IMAD.U32 R11, RZ, RZ, UR7 ;  /* 0x00000007ff0b7e24 */ /* 0x000fe4000f8e00ff */
[----:B------:R-:W-:Y:S02]  /*8b80*/  IMAD.MOV.U32 R8, RZ, RZ, 0x70 ;  /* 0x00000070ff087424 */ /* 0x000fe400078e00ff */
[----:B------:R-:W-:Y:S02]  /*8b90*/  IMAD.MOV.U32 R12, RZ, RZ, 0x1 ;  /* 0x00000001ff0c7424 */ /* 0x000fe400078e00ff */
[----:B------:R-:W-:-:S07]  /*8ba0*/  IMAD.MOV.U32 R13, RZ, RZ, RZ ;  /* 0x000000ffff0d7224 */ /* 0x000fce00078e00ff */
[----:B------:R-:W-:-:S07]  /*8bb0*/  LEPC R20, `(.L_x_177) ;  /* 0x000000001014794e */ /* 0x000fce0000000000 */
[----:B0----5:R-:W-:Y:S05]  /*8bc0*/  CALL.ABS.NOINC R14 ;  /* 0x000000000e007343 */ /* 0x021fea0003c00000 */
.L_x_177:
        /* <DEDUP_REMOVED lines=19> */
.L_x_178:
[----:B------:R-:W0:Y:S02]  /*8d00*/  LDC R0, c[0x0][0x28c] ;  /* 0x0000a300ff007b82 */ /* 0x000e240000000800 */
[----:B0-----:R-:W-:-:S13]  /*8d10*/  ISETP.GE.AND P0, PT, R0, 0x1, PT ;  /* 0x000000010000780c */ /* 0x001fda0003f06270 */
[----:B------:R-:W-:Y:S05]  /*8d20*/  @!P0 BRA `(.L_x_176) ;  /* 0x0000000400e08947 */ /* 0x000fea0003800000 */
[----:B------:R-:W-:Y:S01]  /*8d30*/  UIADD3 UR4, UR39, 0x1, URZ ;  /* 0x0000000127047890 */ /* 0x000fe2000fffe03f */
[----:B------:R-:W-:Y:S02]  /*8d40*/  IMAD.SHL.U32 R18, R18, 0x40, RZ ;  /* 0x0000004012127824 */ /* 0x000fe400078e00ff */
[----:B------:R-:W-:Y:S02]  /*8d50*/  IMAD.SHL.U32 R5, R2, 0x80, RZ ;  /* 0x0000008002057824 */ /* 0x000fe400078e00ff */
[----:B------:R-:W-:Y:S02]  /*8d60*/  IMAD.MOV.U32 R9, RZ, RZ, RZ ;  /* 0x000000ffff097224 */ /* 0x000fe400078e00ff */
[----:B------:R-:W-:Y:S02]  /*8d70*/  IMAD.U32 R10, RZ, RZ, UR4 ;  /* 0x00000004ff0a7e24 */ /* 0x000fe4000f8e00ff */
[----:B------:R-:W-:Y:S02]  /*8d80*/  IMAD.MOV.U32 R0, RZ, RZ, R24 ;  /* 0x000000ffff007224 */ /* 0x000fe400078e0018 */
[----:B------:R-:W-:-:S02]  /*8d90*/  IMAD.MOV.U32 R2, RZ, RZ, R25 ;  /* 0x000000ffff027224 */ /* 0x000fc400078e0019 */
[C---:B------:R-:W-:Y:S02]  /*8da0*/  VIADD R11, R18.reuse, 0x8 ;  /* 0x00000008120b7836 */ /* 0x040fe40000000000 */
[C---:B------:R-:W-:Y:S02]  /*8db0*/  VIADD R12, R18.reuse, 0x10 ;  /* 0x00000010120c7836 */ /* 0x040fe40000000000 */
[C---:B------:R-:W-:Y:S02]  /*8dc0*/  VIADD R13, R18.reuse, 0x18 ;  /* 0x00000018120d7836 */ /* 0x040fe40000000000 */
[C---:B------:R-:W-:Y:S02]  /*8dd0*/  VIADD R14, R18.reuse, 0x20 ;  /* 0x00000020120e7836 */ /* 0x040fe40000000000 */
[C---:B------:R-:W-:Y:S02]  /*8de0*/  VIADD R15, R18.reuse, 0x28 ;  /* 0x00000028120f7836 */ /* 0x040fe40000000000 */
[----:B------:R-:W-:-:S02]  /*8df0*/  VIADD R20, R18, 0x30 ;  /* 0x0000003012147836 */ /* 0x000fc40000000000 */
[----:B------:R-:W-:-:S07]  /*8e00*/  VIADD R21, R18, 0x38 ;  /* 0x0000003812157836 */ /* 0x000fce0000000000 */
.L_x_182:
[----:B------:R-:W-:Y:S01]  /*8e10*/  IMAD R6, R2, 0x8, R29 ;  /* 0x0000000802067824 */ /* 0x000fe200078e021d */
[----:B------:R-:W-:Y:S02]  /*8e20*/  SHF.L.U32 R3, R0, 0x1f, RZ ;  /* 0x0000001f00037819 */ /* 0x000fe400000006ff */
[----:B------:R-:W-:Y:S02]  /*8e30*/  ISETP.NE.AND P1, PT, R23, RZ, PT ;  /* 0x000000ff1700720c */ /* 0x000fe40003f25270 */
[----:B------:R-:W0:Y:S11]  /*8e40*/  SYNCS.PHASECHK.TRANS64.TRYWAIT P0, [R6+URZ+0x10], R3 ;  /* 0x00001003060075a7 */ /* 0x000e36000800017f */
[----:B------:R-:W1:Y:S01]  /*8e50*/  @!P1 LDC R4, c[0x0][0x500] ;  /* 0x00014000ff049b82 */ /* 0x000e620000000800 */
[----:B0-----:R-:W-:Y:S05]  /*8e60*/  @!P0 BRA `(.L_x_179) ;  /* 0x0000001000908947 */ /* 0x001fea0003800000 */
.L_x_201:
[----:B------:R-:W-:Y:S01]  /*8e70*/  ISETP.NE.AND P0, PT, R23, RZ, PT ;  /* 0x000000ff1700720c */ /* 0x000fe20003f05270 */
[----:B------:R-:W-:-:S04]  /*8e80*/  UPRMT UR4, UR37, 0x9910, URZ ;  /* 0x0000991025047896 */ /* 0x000fc8000800003f */
[----:B------:R-:W-:-:S08]  /*8e90*/  UISETP.NE.AND UP0, UPT, UR4, 0x2, UPT ;  /* 0x000000020400788c */ /* 0x000fd0000bf05270 */
[----:B-1----:R1:W-:Y:S01]  /*8ea0*/  @!P0 SYNCS.ARRIVE.TRANS64 RZ, [R6+URZ], R4 ;  /* 0x0000000406ff89a7 */ /* 0x0023e2000800003f */
[----:B------:R-:W-:-:S13]  /*8eb0*/  PLOP3.LUT P0, PT, PT, PT, UP0, 0x80, 0x0 ;  /* 0x000000000000781c */ /* 0x000fda0003f0f008 */
[----:B-1----:R-:W-:Y:S05]  /*8ec0*/  @P0 BRA `(.L_x_180) ;  /* 0x0000000000040947 */ /* 0x002fea0003800000 */
[----:B------:R-:W-:Y:S01]  /*8ed0*/  BPT.TRAP 0x1 ;  /* 0x000000040000795c */ /* 0x000fe20000300000 */
.L_x_180:
[----:B------:R-:W-:-:S13]  /*8ee0*/  ISETP.NE.AND P0, PT, R30, RZ, PT ;  /* 0x000000ff1e00720c */ /* 0x000fda0003f05270 */
[----:B------:R-:W-:Y:S05]  /*8ef0*/  @P0 BRA `(.L_x_181) ;  /* 0x0000000000040947 */ /* 0x000fea0003800000 */
[----:B------:R-:W-:Y:S01]  /*8f00*/  BPT.TRAP 0x1 ;  /* 0x000000040000795c */ /* 0x000fe20000300000 */
.L_x_181:
[----:B0-----:R-:W-:Y:S01]  /*8f10*/  IMAD R3, R2, 0x8000, R29 ;  /* 0x0000800002037824 */ /* 0x001fe200078e021d */
[----:B------:R-:W-:Y:S01]  /*8f20*/  R2UR UR17, R6 ;  /* 0x00000000061172ca */ /* 0x000fe200000e0000 */
[----:B------:R-:W-:Y:S01]  /*8f30*/  UIADD3 UR4, UP0, UR46, 0xf0, URZ ;  /* 0x000000f02e047890 */ /* 0x000fe2000ff1e03f */
[----:B------:R-:W-:Y:S01]  /*8f40*/  R2UR UR19, R9 ;  /* 0x00000000091372ca */ /* 0x000fe200000e0000 */
[----:B------:R-:W-:Y:S01]  /*8f50*/  UMOV UR14, 0x0 ;  /* 0x00000000000e7882 */ /* 0x000fe20000000000 */
[----:B------:R-:W-:Y:S01]  /*8f60*/  R2UR UR32, R3 ;  /* 0x00000000032072ca */ /* 0x000fe200000e0000 */
[----:B------:R-:W-:Y:S01]  /*8f70*/  UIADD3.X UR5, URZ, UR47, URZ, UP0, !UPT ;  /* 0x0000002f3f057290 */ /* 0x000fe200087fe43f */
[----:B------:R-:W-:Y:S01]  /*8f80*/  R2UR UR20, R19 ;  /* 0x00000000131472ca */ /* 0x000fe200000e0000 */
[----:B------:R-:W-:Y:S01]  /*8f90*/  UMOV UR15, 0x10000000 ;  /* 0x10000000000f7882 */ /* 0x000fe20000000000 */
[----:B------:R-:W-:Y:S01]  /*8fa0*/  R2UR UR18, R18 ;  /* 0x00000000121272ca */ /* 0x000fe200000e0000 */
[----:B------:R-:W-:Y:S01]  /*8fb0*/  VIADD R10, R10, 0xffffffff ;  /* 0xffffffff0a0a7836 */ /* 0x000fe20000000000 */
[----:B------:R-:W-:Y:S01]  /*8fc0*/  R2UR UR10, R11 ;  /* 0x000000000b0a72ca */ /* 0x000fe200000e0000 */
[----:B------:R-:W-:Y:S01]  /*8fd0*/  UIADD3 UR6, UP0, UR46, 0x1f0, URZ ;  /* 0x000001f02e067890 */ /* 0x000fe2000ff1e03f */
[----:B------:R-:W-:Y:S01]  /*8fe0*/  R2UR UR13, R2 ;  /* 0x00000000020d72ca */ /* 0x000fe200000e0000 */
[----:B------:R-:W-:Y:S01]  /*8ff0*/  UMOV UR9, UR17 ;  /* 0x0000001100097c82 */ /* 0x000fe20008000000 */
[----:B------:R-:W-:Y:S01]  /*9000*/  R2UR UR21, R31 ;  /* 0x000000001f1572ca */ /* 0x000fe200000e0000 */
[----:B------:R-:W-:Y:S01]  /*9010*/  UMOV UR11, UR19 ;  /* 0x00000013000b7c82 */ /* 0x000fe20008000000 */
[----:B------:R-:W-:Y:S01]  /*9020*/  R2UR UR58, R12 ;  /* 0x000000000c3a72ca */ /* 0x000fe200000e0000 */
[----:B------:R-:W-:Y:S01]  /*9030*/  UIADD3 UR16, UR32, 0x800, URZ ;  /* 0x0000080020107890 */ /* 0x000fe2000fffe03f */
[----:B------:R-:W-:Y:S01]  /*9040*/  R2UR UR50, R13 ;  /* 0x000000000d3272ca */ /* 0x000fe200000e0000 */
[----:B------:R-:W-:Y:S01]  /*9050*/  UIADD3 UR8, UR32, 0x1800, URZ ;  /* 0x0000180020087890 */ /* 0x000fe2000fffe03f */
[----:B------:R-:W-:Y:S01]  /*9060*/  R2UR UR42, R14 ;  /* 0x000000000e2a72ca */ /* 0x000fe200000e0000 */
[----:B------:R-:W-:Y:S01]  /*9070*/  UMOV UR12, UR20 ;  /* 0x00000014000c7c82 */ /* 0x000fe20008000000 */
[----:B------:R-:W-:Y:S01]  /*9080*/  UIADD3 UR56, UR32, 0x2800, URZ ;  /* 0x0000280020387890 */ /* 0x000fe2000fffe03f */
[----:B------:R-:W-:Y:S01]  /*9090*/  R2UR UR34, R21 ;  /* 0x00000000152272ca */ /* 0x000fe200000e0000 */
[----:B------:R-:W-:Y:S01]  /*90a0*/  UIADD3 UR48, UR32, 0x3800, URZ ;  /* 0x0000380020307890 */ /* 0x000fe2000fffe03f */
[----:B------:R-:W-:Y:S01]  /*90b0*/  ISETP.GT.AND P1, PT, R10, 0x1, PT ;  /* 0x000000010a00780c */ /* 0x000fe20003f24270 */
[----:B------:R0:W-:Y:S01]  /*90c0*/  UTMALDG.3D [UR16], [UR4], desc[UR14] ;  /* 0x00000e10040075b4 */ /* 0x0001e20008011000 */
[----:B------:R-:W-:Y:S01]  /*90d0*/  UMOV UR57, UR17 ;  /* 0x0000001100397c82 */ /* 0x000fe20008000000 */
[----:B------:R-:W-:Y:S01]  /*90e0*/  UMOV UR59, UR19 ;  /* 0x00000013003b7c82 */ /* 0x000fe20008000000 */
[----:B------:R-:W-:Y:S01]  /*90f0*/  UMOV UR60, UR20 ;  /* 0x00000014003c7c82 */ /* 0x000fe20008000000 */
[----:B------:R-:W-:Y:S01]  /*9100*/  UMOV UR49, UR17 ;  /* 0x0000001100317c82 */ /* 0x000fe20008000000 */
[----:B------:R-:W-:Y:S01]  /*9110*/  UMOV UR51, UR19 ;  /* 0x0000001300337c82 */ /* 0x000fe20008000000 */
[----:B------:R-:W-:Y:S01]  /*9120*/  UMOV UR52, UR20 ;  /* 0x0000001400347c82 */ /* 0x000fe20008000000 */
[----:B------:R-:W-:Y:S01]  /*9130*/  UIADD3 UR40, UR32, 0x4800, URZ ;  /* 0x0000480020287890 */ /* 0x000fe2000fffe03f */
[----:B------:R1:W-:Y:S01]  /*9140*/  UTMALDG.3D [UR8], [UR4], desc[UR14] ;  /* 0x00000e08040075b4 */ /* 0x0003e20008011000 */
[----:B------:R-:W-:Y:S01]  /*9150*/  UMOV UR41, UR17 ;  /* 0x0000001100297c82 */ /* 0x000fe20008000000 */
[----:B------:R-:W-:Y:S01]  /*9160*/  UMOV UR43, UR19 ;  /* 0x00000013002b7c82 */ /* 0x000fe20008000000 */
[----:B------:R-:W-:Y:S01]  /*9170*/  UMOV UR44, UR20 ;  /* 0x00000014002c7c82 */ /* 0x000fe20008000000 */
[----:B------:R-:W-:Y:S01]  /*9180*/  UIADD3.X UR7, URZ, UR47, URZ, UP0, !UPT ;  /* 0x0000002f3f077290 */ /* 0x000fe200087fe43f */
[----:B------:R-:W-:Y:S01]  /*9190*/  VIADD R2, R2, 0x1 ;  /* 0x0000000102027836 */ /* 0x000fe20000000000 */
[----:B------:R-:W-:Y:S01]  /*91a0*/  UIADD3 UR26, UR19, 0x20, URZ ;  /* 0x00000020131a7890 */ /* 0x000fe2000fffe03f */
[----:B------:R-:W-:Y:S01]  /*91b0*/  MOV R3, UR55 ;  /* 0x0000003700037c02 */ /* 0x000fe20008000f00 */
[----:B------:R-:W-:Y:S01]  /*91c0*/  UTMALDG.3D [UR56], [UR4], desc[UR14] ;  /* 0x00000e38040075b4 */ /* 0x000fe20008011000 */
[----:B------:R-:W-:Y:S01]  /*91d0*/  UMOV UR33, UR17 ;  /* 0x0000001100217c82 */ /* 0x000fe20008000000 */
[----:B------:R-:W-:Y:S01]  /*91e0*/  UMOV UR35, UR19 ;  /* 0x0000001300237c82 */ /* 0x000fe20008000000 */
[----:B------:R-:W-:Y:S01]  /*91f0*/  UMOV UR36, UR20 ;  /* 0x0000001400247c82 */ /* 0x000fe20008000000 */
[----:B------:R-:W-:Y:S01]  /*9200*/  ISETP.NE.AND P0, PT, R2, 0x2, PT ;  /* 0x000000020200780c */ /* 0x000fe20003f05270 */
[----:B------:R-:W-:Y:S01]  /*9210*/  UMOV UR25, UR17 ;  /* 0x0000001100197c82 */ /* 0x000fe20008000000 */
[----:B------:R-:W-:Y:S01]  /*9220*/  MOV R4, UR54 ;  /* 0x0000003600047c02 */ /* 0x000fe20008000f00 */
[----:B------:R-:W-:Y:S01]  /*9230*/  UMOV UR28, UR20 ;  /* 0x00000014001c7c82 */ /* 0x000fe20008000000 */
[----:B------:R2:W-:Y:S01]  /*9240*/  UTMALDG.3D [UR48], [UR4], desc[UR14] ;  /* 0x00000e30040075b4 */ /* 0x0005e20008011000 */
[----:B0-----:R-:W-:Y:S01]  /*9250*/  R2UR UR18, R15 ;  /* 0x000000000f1272ca */ /* 0x001fe200000e0000 */
[----:B------:R-:W-:Y:S01]  /*9260*/  UIADD3 UR16, UR32, 0x5800, URZ ;  /* 0x0000580020107890 */ /* 0x000fe2000fffe03f */
[----:B------:R-:W-:Y:S01]  /*9270*/  MOV R6, UR53 ;  /* 0x0000003500067c02 */ /* 0x000fe20008000f00 */
[----:B------:R-:W-:Y:S01]  /*9280*/  VIADD R9, R9, 0x80 ;  /* 0x0000008009097836 */ /* 0x000fe20000000000 */
[----:B------:R-:W-:-:S02]  /*9290*/  R2UR UR55, R3 ;  /* 0x00000000033772ca */ /* 0x000fc400000e0000 */
[----:B------:R-:W-:Y:S01]  /*92a0*/  SEL R3, RZ, 0x1, P0 ;  /* 0x00000001ff037807 */ /* 0x000fe20000000000 */
[----:B-1----:R-:W-:Y:S01]  /*92b0*/  ULEA UR8, UR13, UR21, 0x10 ;  /* 0x000000150d087291 */ /* 0x002fe2000f8e803f */
[----:B------:R-:W-:Y:S01]  /*92c0*/  R2UR UR10, R20 ;  /* 0x00000000140a72ca */ /* 0x000fe200000e0000 */
[----:B------:R-:W-:Y:S01]  /*92d0*/  UTMALDG.3D [UR40], [UR4], desc[UR14] ;  /* 0x00000e28040075b4 */ /* 0x000fe20008011000 */
[----:B------:R-:W-:Y:S02]  /*92e0*/  R2UR UR54, R4 ;  /* 0x00000000043672ca */ /* 0x000fe400000e0000 */
[----:B------:R-:W-:Y:S01]  /*92f0*/  R2UR UR53, R6 ;  /* 0x00000000063572ca */ /* 0x000fe200000e0000 */
[----:B------:R-:W-:Y:S01]  /*9300*/  IMAD.U32 R7, RZ, RZ, UR8 ;  /* 0x00000008ff077e24 */ /* 0x000fe2000f8e00ff */
[----:B------:R-:W-:Y:S02]  /*9310*/  R2UR UR8, R5 ;  /* 0x00000000050872ca */ /* 0x000fe400000e0000 */
[----:B------:R-:W-:Y:S01]  /*9320*/  LOP3.LUT R0, R0, R3, RZ, 0x3c, !PT ;  /* 0x0000000300007212 */ /* 0x000fe200078e3cff */
[----:B------:R0:W-:Y:S01]  /*9330*/  UTMALDG.3D [UR16], [UR4], desc[UR14] ;  /* 0x00000e10040075b4 */ /* 0x0001e20008011000 */
[----:B------:R-:W-:-:S02]  /*9340*/  SEL R2, R2, RZ, P0 ;  /* 0x000000ff02027207 */ /* 0x000fc40000000000 */
[----:B--2---:R-:W-:Y:S01]  /*9350*/  R2UR UR48, R7 ;  /* 0x00000000073072ca */ /* 0x004fe200000e0000 */
[----:B------:R-:W-:-:S06]  /*9360*/  UMOV UR50, UR19 ;  /* 0x0000001300327c82 */ /* 0x000fcc0008000000 */
[----:B------:R-:W-:Y:S01]  /*9370*/  IMAD.U32 R8, RZ, RZ, UR8 ;  /* 0x00000008ff087e24 */ /* 0x000fe2000f8e00ff */
[----:B------:R-:W-:Y:S02]  /*9380*/  UIADD3 UR8, UR32, 0x6800, URZ ;  /* 0x0000680020087890 */ /* 0x000fe4000fffe03f */
[----:B------:R-:W-:Y:S02]  /*9390*/  UIADD3 UR32, UR32, 0x7800, URZ ;  /* 0x0000780020207890 */ /* 0x000fe4000fffe03f */
[----:B------:R-:W-:Y:S01]  /*93a0*/  R2UR UR51, R8 ;  /* 0x00000000083372ca */ /* 0x000fe200000e0000 */
[----:B------:R-:W-:-:S04]  /*93b0*/  UIADD3 UR24, UR48, 0x4000, URZ ;  /* 0x0000400030187890 */ /* 0x000fc8000fffe03f */
[----:B------:R1:W-:Y:S01]  /*93c0*/  UTMALDG.3D [UR8], [UR4], desc[UR14] ;  /* 0x00000e08040075b4 */ /* 0x0003e20008011000 */
[----:B0-----:R-:W-:Y:S02]  /*93d0*/  UIADD3 UR18, UR19, 0x40, URZ ;  /* 0x0000004013127890 */ /* 0x001fe4000fffe03f */
[----:B------:R-:W-:Y:S01]  /*93e0*/  UIADD3 UR16, UR48, 0x8000, URZ ;  /* 0x0000800030107890 */ /* 0x000fe2000fffe03f */
[----:B------:R0:W-:Y:S04]  /*93f0*/  UTMALDG.3D [UR32], [UR4], desc[UR14] ;  /* 0x00000e20040075b4 */ /* 0x0001e80008011000 */
[----:B------:R-:W-:Y:S01]  /*9400*/  UMOV UR27, UR51 ;  /* 0x00000033001b7c82 */ /* 0x000fe20008000000 */
[----:B------:R2:W-:Y:S01]  /*9410*/  UTMALDG.3D [UR48], [UR6], desc[UR14] ;  /* 0x00000e30060075b4 */ /* 0x0005e20008011000 */
[----:B-1----:R-:W-:Y:S01]  /*9420*/  UIADD3 UR10, UR19, 0x60, URZ ;  /* 0x00000060130a7890 */ /* 0x002fe2000fffe03f */
[----:B------:R2:W-:Y:S01]  /*9430*/  UTMALDG.3D [UR24], [UR6], desc[UR14] ;  /* 0x00000e18060075b4 */ /* 0x0005e20008011000 */
[----:B------:R-:W-:Y:S01]  /*9440*/  UIADD3 UR8, UR48, 0xc000, URZ ;  /* 0x0000c00030087890 */ /* 0x000fe2000fffe03f */
[----:B0-----:R-:W-:-:S02]  /*9450*/  UMOV UR4, UR51 ;  /* 0x0000003300047c82 */ /* 0x001fc40008000000 */
[----:B------:R-:W-:Y:S01]  /*9460*/  UMOV UR19, UR4 ;  /* 0x0000000400137c82 */ /* 0x000fe20008000000 */
[----:B------:R-:W-:Y:S01]  /*9470*/  UMOV UR11, UR4 ;  /* 0x00000004000b7c82 */ /* 0x000fe20008000000 */
[----:B------:R2:W-:Y:S04]  /*9480*/  UTMALDG.3D [UR16], [UR6], desc[UR14] ;  /* 0x00000e10060075b4 */ /* 0x0005e80008011000 */
[----:B------:R2:W-:Y:S02]  /*9490*/  UTMALDG.3D [UR8], [UR6], desc[UR14] ;  /* 0x00000e08060075b4 */ /* 0x0005e40008011000 */
[----:B--2---:R-:W-:Y:S05]  /*94a0*/  @P1 BRA `(.L_x_182) ;  /* 0xfffffff800581947 */ /* 0x004fea000383ffff */
.L_x_176:
[----:B------:R-:W-:Y:S05]  /*94b0*/  BSYNC B6 ;  /* 0x0000000000067941 */ /* 0x000fea0003800000 */
.L_x_175:
[----:B------:R-:W-:Y:S01]  /*94c0*/  LOP3.LUT P2, RZ, R28, 0xff, RZ, 0xc0, !PT ;  /* 0x000000ff1cff7812 */ /* 0x000fe2000784c0ff */
[----:B------:R-:W-:Y:S01]  /*94d0*/  VIADD R25, R25, UR39 ;  /* 0x0000002719197c36 */ /* 0x000fe20008000000 */
[----:B------:R-:W-:Y:S01]  /*94e0*/  R2UR UR6, R22 ;  /* 0x00000000160672ca */ /* 0x000fe200000e0000 */
[----:B------:R-:W-:Y:S01]  /*94f0*/  IMAD.U32 R4, RZ, RZ, UR39 ;  /* 0x00000027ff047e24 */ /* 0x000fe2000f8e00ff */
[----:B------:R-:W-:Y:S01]  /*9500*/  ULDC.64 UR4, c[0x0][0x650] ;  /* 0x0001940000047ab9 */ /* 0x000fe20000000a00 */
[----:B------:R-:W-:Y:S01]  /*9510*/  BSSY B0, `(.L_x_183) ;  /* 0x000006f000007945 */ /* 0x000fe20003800000 */
[----:B------:R-:W-:Y:S01]  /*9520*/  SHF.R.U32.HI R0, RZ, 0x1, R25 ;  /* 0x00000001ff007819 */ /* 0x000fe20000011619 */
[----:B------:R-:W-:Y:S01]  /*9530*/  IMAD.MOV.U32 R18, RZ, RZ, -0x1 ;  /* 0xffffffffff127424 */ /* 0x000fe200078e00ff */
[----:B------:R-:W-:Y:S01]  /*9540*/  ISETP.GT.U32.AND P0, PT, R25, 0x1, PT ;  /* 0x000000011900780c */ /* 0x000fe20003f04070 */
[----:B------:R-:W-:Y:S01]  /*9550*/  IMAD.MOV.U32 R19, RZ, RZ, -0x1 ;  /* 0xffffffffff137424 */ /* 0x000fe200078e00ff */
[----:B------:R-:W-:-:S02]  /*9560*/  LOP3.LUT R0, R0, 0x1, RZ, 0xc0, !PT ;  /* 0x0000000100007812 */ /* 0x000fc400078ec0ff */
[----:B------:R-:W-:Y:S01]  /*9570*/  ISETP.LT.U32.AND P0, PT, R4, 0x2, P0 ;  /* 0x000000020400780c */ /* 0x000fe20000701070 */
[----:B------:R-:W0:Y:S01]  /*9580*/  @P2 S2R R3, SR_CgaCtaId ;  /* 0x0000000000032919 */ /* 0x000e220000008800 */
[----:B------:R-:W-:Y:S02]  /*9590*/  @P2 MOV R2, 0x400 ;  /* 0x0000040000022802 */ /* 0x000fe40000000f00 */
[----:B------:R-:W-:Y:S02]  /*95a0*/  ISETP.NE.U32.AND P1, PT, R0, 0x1, PT ;  /* 0x000000010000780c */ /* 0x000fe40003f25070 */
[----:B------:R-:W-:Y:S02]  /*95b0*/  PRMT R0, RZ, 0x7610, R0 ;  /* 0x00007610ff007816 */ /* 0x000fe40000000000 */
[----:B------:R-:W-:Y:S02]  /*95c0*/  ISETP.GT.U32.AND P1, PT, R4, 0x1, !P1 ;  /* 0x000000010400780c */ /* 0x000fe40004f24070 */
[----:B------:R-:W-:-:S02]  /*95d0*/  LOP3.LUT R25, R25, 0x1, RZ, 0xc0, !PT ;  /* 0x0000000119197812 */ /* 0x000fc400078ec0ff */
[----:B------:R-:W-:Y:S02]  /*95e0*/  PLOP3.LUT P0, PT, P1, P0, PT, 0x28, 0x0 ;  /* 0x000000000000781c */ /* 0x000fe40000f00570 */
[----:B------:R-:W-:Y:S02]  /*95f0*/  PRMT R28, RZ, 0x7610, R28 ;  /* 0x00007610ff1c7816 */ /* 0x000fe4000000001c */
[----:B0-----:R-:W-:Y:S02]  /*9600*/  @P2 LEA R2, R3, R2, 0x18 ;  /* 0x0000000203022211 */ /* 0x001fe400078ec0ff */
[----:B------:R-:W-:Y:S02]  /*9610*/  SEL R3, RZ, 0x1, !P0 ;  /* 0x00000001ff037807 */ /* 0x000fe40004000000 */
[----:B------:R0:W-:Y:S01]  /*9620*/  @P2 SYNCS.ARRIVE.TRANS64.A1T0 RZ, [R2+URZ+0x58], RZ ;  /* 0x000058ff02ff29a7 */ /* 0x0001e2000810003f */
[----:B------:R-:W-:Y:S02]  /*9630*/  IADD3 R16, P2, R16, UR54, RZ ;  /* 0x0000003610107c10 */ /* 0x000fe4000ff5e0ff */
[----:B------:R-:W-:-:S02]  /*9640*/  LOP3.LUT R24, R24, R3, RZ, 0x3c, !PT ;  /* 0x0000000318187212 */ /* 0x000fc400078e3cff */
[----:B------:R-:W-:Y:S02]  /*9650*/  IADD3.X R17, R17, UR6, RZ, P2, !PT ;  /* 0x0000000611117c10 */ /* 0x000fe400097fe4ff */
[----:B------:R-:W-:Y:S01]  /*9660*/  ISETP.GE.U32.AND P1, PT, R16, UR4, PT ;  /* 0x0000000410007c0c */ /* 0x000fe2000bf26070 */
[----:B0-----:R-:W-:-:S03]  /*9670*/  IMAD.MOV.U32 R2, RZ, RZ, -0x1 ;  /* 0xffffffffff027424 */ /* 0x001fc600078e00ff */
[----:B------:R-:W-:-:S13]  /*9680*/  ISETP.GE.U32.AND.EX P0, PT, R17, UR5, PT, P1 ;  /* 0x0000000511007c0c */ /* 0x000fda000bf06110 */
[----:B------:R-:W-:Y:S05]  /*9690*/  @P0 BRA `(.L_x_184) ;  /* 0x0000000400580947 */ /* 0x000fea0003800000 */
[----:B------:R-:W0:Y:S01]  /*96a0*/  S2UR UR4, SR_CTAID.X ;  /* 0x00000000000479c3 */ /* 0x000e220000002500 */
[----:B------:R-:W-:Y:S01]  /*96b0*/  ULDC.64 UR6, c[0x0][0x628] ;  /* 0x00018a0000067ab9 */ /* 0x000fe20000000a00 */
[----:B------:R-:W-:Y:S01]  /*96c0*/  ULDC UR5, c[0x0][0x150] ;  /* 0x0000540000057ab9 */ /* 0x000fe20000000800 */
[----:B------:R-:W-:Y:S01]  /*96d0*/  ISETP.NE.U32.AND P0, PT, RZ, UR6, PT ;  /* 0x00000006ff007c0c */ /* 0x000fe2000bf05070 */
[----:B------:R-:W-:Y:S01]  /*96e0*/  ULDC UR8, c[0x0][0x630] ;  /* 0x00018c0000087ab9 */ /* 0x000fe20000000800 */
[----:B------:R-:W-:Y:S01]  /*96f0*/  ULDC UR10, c[0x0][0x154] ;  /* 0x00005500000a7ab9 */ /* 0x000fe20000000800 */
[----:B------:R-:W-:Y:S01]  /*9700*/  IMAD.MOV.U32 R2, RZ, RZ, R16 ;  /* 0x000000ffff027224 */ /* 0x000fe200078e0010 */
[----:B------:R-:W-:Y:S01]  /*9710*/  ISETP.NE.AND.EX P0, PT, RZ, UR7, PT, P0 ;  /* 0x00000007ff007c0c */ /* 0x000fe2000bf05300 */
[----:B------:R-:W1:Y:S01]  /*9720*/  S2UR UR9, SR_CTAID.Y ;  /* 0x00000000000979c3 */ /* 0x000e620000002600 */
[----:B------:R-:W-:Y:S01]  /*9730*/  IMAD.MOV.U32 R3, RZ, RZ, R17 ;  /* 0x000000ffff037224 */ /* 0x000fe200078e0011 */
[----:B0-----:R-:W-:-:S05]  /*9740*/  I2FP.F32.U32 R0, UR4 ;  /* 0x0000000400007c45 */ /* 0x001fca0008201000 */
[----:B------:R-:W-:-:S05]  /*9750*/  FMUL R8, R0, UR5 ;  /* 0x0000000500087c20 */ /* 0x000fca0008400000 */
[----:B------:R-:W-:Y:S05]  /*9760*/  @!P0 BRA `(.L_x_185) ;  /* 0x0000000000288947 */ /* 0x000fea0003800000 */
[----:B------:R-:W-:Y:S02]  /*9770*/  ULDC UR5, c[0x0][0x634] ;  /* 0x00018d0000057ab9 */ /* 0x000fe40000000800 */
[----:B------:R-:W-:-:S05]  /*9780*/  IADD3 R7, P0, R16, UR5, RZ ;  /* 0x0000000510077c10 */ /* 0x000fca000ff1e0ff */
[----:B------:R-:W-:-:S04]  /*9790*/  IMAD.X R9, RZ, RZ, R17, P0 ;  /* 0x000000ffff097224 */ /* 0x000fc800000e0611 */
[----:B------:R-:W-:-:S04]  /*97a0*/  IMAD.WIDE.U32 R4, R9, UR6, RZ ;  /* 0x0000000609047c25 */ /* 0x000fc8000f8e00ff */
[----:B------:R-:W-:-:S04]  /*97b0*/  IMAD.WIDE.U32 R4, P0, R7, UR7, R4 ;  /* 0x0000000707047c25 */ /* 0x000fc8000f800004 */
[----:B------:R-:W-:-:S04]  /*97c0*/  IMAD.WIDE.U32 R6, R7, UR6, RZ ;  /* 0x0000000607067c25 */ /* 0x000fc8000f8e00ff */
[----:B------:R-:W-:Y:S01]  /*97d0*/  IMAD.X R3, RZ, RZ, RZ, P0 ;  /* 0x000000ffff037224 */ /* 0x000fe200000e06ff */
[----:B------:R-:W-:Y:S01]  /*97e0*/  IADD3 RZ, P0, R7, R4, RZ ;  /* 0x0000000407ff7210 */ /* 0x000fe20007f1e0ff */
[----:B------:R-:W-:-:S04]  /*97f0*/  IMAD.MOV.U32 R2, RZ, RZ, R5 ;  /* 0x000000ffff027224 */ /* 0x000fc800078e0005 */
[----:B------:R-:W-:-:S08]  /*9800*/  IMAD.WIDE.U32.X R2, R9, UR7, R2, P0 ;  /* 0x0000000709027c25 */ /* 0x000fd000080e0402 */
.L_x_185:
[--C-:B------:R-:W-:Y:S01]  /*9810*/  SHF.R.U64 R19, R2, UR8, R3.reuse ;  /* 0x0000000802137c19 */ /* 0x100fe20008001203 */
[----:B------:R-:W0:Y:S01]  /*9820*/  F2I.U32.TRUNC.NTZ R8, R8 ;  /* 0x0000000800087305 */ /* 0x000e22000020f000 */
[----:B------:R-:W-:Y:S01]  /*9830*/  SHF.R.U32.HI R0, RZ, UR8, R3 ;  /* 0x00000008ff007c19 */ /* 0x000fe20008011603 */
[----:B------:R-:W-:Y:S01]  /*9840*/  ULDC.64 UR6, c[0x0][0x620] ;  /* 0x0001880000067ab9 */ /* 0x000fe20000000a00 */
[----:B------:R-:W-:Y:S01]  /*9850*/  IADD3 R5, P0, RZ, -R19, RZ ;  /* 0x80000013ff057210 */ /* 0x000fe20007f1e0ff */
[----:B------:R-:W-:Y:S01]  /*9860*/  ULDC UR8, c[0x0][0x658] ;  /* 0x0001960000087ab9 */ /* 0x000fe20000000800 */
[----:B-1----:R-:W-:Y:S01]  /*9870*/  I2FP.F32.U32 R2, UR9 ;  /* 0x0000000900027c45 */ /* 0x002fe20008201000 */
[----:B------:R-:W-:Y:S02]  /*9880*/  ULDC UR12, c[0x0][0x648] ;  /* 0x00019200000c7ab9 */ /* 0x000fe40000000800 */
[----:B------:R-:W-:Y:S02]  /*9890*/  IMAD.X R0, RZ, RZ, ~R0, P0 ;  /* 0x000000ffff007224 */ /* 0x000fe400000e0e00 */
[----:B------:R-:W-:Y:S01]  /*98a0*/  FMUL R4, R2, UR10 ;  /* 0x0000000a02047c20 */ /* 0x000fe20008400000 */
[----:B------:R-:W-:Y:S01]  /*98b0*/  IMAD.WIDE.U32 R2, R5, UR6, R16 ;  /* 0x0000000605027c25 */ /* 0x000fe2000f8e0010 */
[----:B------:R-:W-:-:S02]  /*98c0*/  ULDC.64 UR10, c[0x0][0x640] ;  /* 0x00019000000a7ab9 */ /* 0x000fc40000000a00 */
[----:B------:R-:W-:Y:S01]  /*98d0*/  ISETP.NE.U32.AND P0, PT, RZ, UR10, PT ;  /* 0x0000000aff007c0c */ /* 0x000fe2000bf05070 */
[----:B------:R-:W-:Y:S01]  /*98e0*/  IMAD R0, R0, UR6, RZ ;  /* 0x0000000600007c24 */ /* 0x000fe2000f8e02ff */
[----:B------:R-:W1:Y:S01]  /*98f0*/  F2I.U32.TRUNC.NTZ R4, R4 ;  /* 0x0000000400047305 */ /* 0x000e62000020f000 */
[----:B0-----:R-:W-:Y:S01]  /*9900*/  R2UR UR5, R8 ;  /* 0x00000000080572ca */ /* 0x001fe200000e0000 */
[----:B------:R-:W-:Y:S01]  /*9910*/  ULDC UR6, c[0x0][0x618] ;  /* 0x0001860000067ab9 */ /* 0x000fe20000000800 */
[----:B------:R-:W-:Y:S01]  /*9920*/  IMAD R5, R5, UR7, R0 ;  /* 0x0000000705057c24 */ /* 0x000fe2000f8e0200 */
[----:B------:R-:W-:Y:S01]  /*9930*/  ISETP.NE.AND.EX P0, PT, RZ, UR11, PT, P0 ;  /* 0x0000000bff007c0c */ /* 0x000fe2000bf05300 */
[----:B------:R-:W0:Y:S02]  /*9940*/  LDC R0, c[0x0][0x610] ;  /* 0x00018400ff007b82 */ /* 0x000e240000000800 */
[----:B------:R-:W-:-:S05]  /*9950*/  IMAD.IADD R3, R3, 0x1, R5 ;  /* 0x0000000103037824 */ /* 0x000fca00078e0205 */
[--C-:B------:R-:W-:Y:S02]  /*9960*/  SHF.R.U64 R8, R2, UR6, R3.reuse ;  /* 0x0000000602087c19 */ /* 0x100fe40008001203 */
[----:B------:R-:W-:Y:S01]  /*9970*/  SHF.R.U32.HI R3, RZ, UR6, R3 ;  /* 0x00000006ff037c19 */ /* 0x000fe20008011603 */
[----:B------:R-:W-:Y:S01]  /*9980*/  ULDC UR6, c[0x0][0x608] ;  /* 0x0001820000067ab9 */ /* 0x000fe20000000800 */
[----:B-1----:R-:W-:Y:S02]  /*9990*/  R2UR UR7, R4 ;  /* 0x00000000040772ca */ /* 0x002fe400000e0000 */
[--C-:B------:R-:W-:Y:S02]  /*99a0*/  SHF.R.U64 R10, R8, UR6, R3.reuse ;  /* 0x00000006080a7c19 */ /* 0x100fe40008001203 */
[----:B------:R-:W-:Y:S01]  /*99b0*/  SHF.R.U32.HI R3, RZ, UR6, R3 ;  /* 0x00000006ff037c19 */ /* 0x000fe20008011603 */
[----:B------:R-:W-:-:S03]  /*99c0*/  UIADD3 UR6, -UR5, URZ, URZ ;  /* 0x0000003f05067290 */ /* 0x000fc6000fffe13f */
[--C-:B------:R-:W-:Y:S01]  /*99d0*/  SHF.R.U64 R11, R10, UR8, R3.reuse ;  /* 0x000000080a0b7c19 */ /* 0x100fe20008001203 */
[----:B------:R-:W-:Y:S01]  /*99e0*/  ULDC UR5, c[0x0][0x144] ;  /* 0x0000510000057ab9 */ /* 0x000fe20000000800 */
[----:B------:R-:W-:-:S03]  /*99f0*/  SHF.R.U32.HI R3, RZ, UR8, R3 ;  /* 0x00000008ff037c19 */ /* 0x000fc60008011603 */
[----:B------:R-:W-:Y:S01]  /*9a00*/  IMAD.MOV.U32 R2, RZ, RZ, R11 ;  /* 0x000000ffff027224 */ /* 0x000fe200078e000b */
[----:B------:R-:W-:Y:S06]  /*9a10*/  @!P0 BRA `(.L_x_186) ;  /* 0x0000000000288947 */ /* 0x000fec0003800000 */
        /* <DEDUP_REMOVED lines=10> */
.L_x_186:
[----:B------:R-:W-:Y:S01]  /*9ac0*/  UISETP.NE.AND UP0, UPT, UR45, URZ, UPT ;  /* 0x0000003f2d00728c */ /* 0x000fe2000bf05270 */
[----:B------:R-:W-:Y:S01]  /*9ad0*/  R2UR UR8, R27 ;  /* 0x000000001b0872ca */ /* 0x000fe200000e0000 */
[----:B------:R-:W-:Y:S01]  /*9ae0*/  UIADD3 UR7, -UR7, URZ, URZ ;  /* 0x0000003f07077290 */ /* 0x000fe2000fffe13f */
[----:B------:R-:W-:Y:S01]  /*9af0*/  SHF.R.U64 R3, R2, UR12, R3 ;  /* 0x0000000c02037c19 */ /* 0x000fe20008001203 */
[----:B------:R-:W-:Y:S01]  /*9b00*/  UIMAD UR4, UR5, UR6, UR4 ;  /* 0x00000006050472a4 */ /* 0x000fe2000f8e0204 */
[----:B------:R-:W-:Y:S02]  /*9b10*/  LOP3.LUT R2, R10, UR61, RZ, 0xc0, !PT ;  /* 0x0000003d0a027c12 */ /* 0x000fe4000f8ec0ff */
[----:B------:R-:W-:Y:S01]  /*9b20*/  ULDC UR5, c[0x0][0x148] ;  /* 0x0000520000057ab9 */ /* 0x000fe20000000800 */
[----:B------:R-:W-:Y:S01]  /*9b30*/  IMAD.MOV R4, RZ, RZ, -R3 ;  /* 0x000000ffff047224 */ /* 0x000fe200078e0a03 */
[----:B------:R-:W-:Y:S01]  /*9b40*/  PLOP3.LUT P0, PT, PT, PT, UP0, 0x80, 0x0 ;  /* 0x000000000000781c */ /* 0x000fe20003f0f008 */
[----:B------:R-:W-:Y:S01]  /*9b50*/  IMAD R3, R3, UR53, R2 ;  /* 0x0000003503037c24 */ /* 0x000fe2000f8e0202 */
[----:B------:R-:W-:-:S03]  /*9b60*/  @UP0 UIMAD UR4, UR5, UR7, UR9 ;  /* 0x00000007050402a4 */ /* 0x000fc6000f8e0209 */
[----:B------:R-:W-:Y:S01]  /*9b70*/  ULDC UR5, c[0x0][0x638] ;  /* 0x00018e0000057ab9 */ /* 0x000fe20000000800 */
[----:B------:R-:W-:Y:S01]  /*9b80*/  LOP3.LUT R5, R8, UR8, RZ, 0xc0, !PT ;  /* 0x0000000808057c12 */ /* 0x000fe2000f8ec0ff */
[----:B------:R-:W-:Y:S02]  /*9b90*/  IMAD R2, R4, UR5, R11 ;  /* 0x0000000504027c24 */ /* 0x000fe4000f8e020b */
[----:B0-----:R-:W-:Y:S01]  /*9ba0*/  IMAD R18, R3, R0, UR4 ;  /* 0x0000000403127e24 */ /* 0x001fe2000f8e0200 */
[----:B------:R-:W-:Y:S01]  /*9bb0*/  ULDC UR4, c[0x0][0x600] ;  /* 0x0001800000047ab9 */ /* 0x000fe20000000800 */
[----:B------:R-:W-:Y:S02]  /*9bc0*/  IMAD.MOV.U32 R0, RZ, RZ, 0x1 ;  /* 0x00000001ff007424 */ /* 0x000fe400078e00ff */
[----:B------:R-:W-:-:S05]  /*9bd0*/  IMAD R3, R2, UR4, R5 ;  /* 0x0000000402037c24 */ /* 0x000fca000f8e0205 */
[----:B------:R-:W-:Y:S02]  /*9be0*/  SEL R2, R3, R18, !P0 ;  /* 0x0000001203027207 */ /* 0x000fe40004000000 */
[----:B------:R-:W-:-:S07]  /*9bf0*/  SEL R18, R18, R3, !P0 ;  /* 0x0000000312127207 */ /* 0x000fce0004000000 */
.L_x_184:
[----:B------:R-:W-:Y:S05]  /*9c00*/  BSYNC B0 ;  /* 0x0000000000007941 */ /* 0x000fea0003800000 */
.L_x_183:
[----:B------:R-:W-:-:S13]  /*9c10*/  LOP3.LUT P0, RZ, R0, 0xff, RZ, 0xc0, !PT ;  /* 0x000000ff00ff7812 */ /* 0x000fda000780c0ff */
[----:B------:R-:W-:Y:S05]  /*9c20*/  @P0 BRA `(.L_x_187) ;  /* 0xffffffec007c0947 */ /* 0x000fea000383ffff */
[----:B------:R-:W-:Y:S05]  /*9c30*/  BSYNC B7 ;  /* 0x0000000000077941 */ /* 0x000fea0003800000 */
.L_x_173:
[----:B------:R-:W-:-:S03]  /*9c40*/  UMOV UR4, 0xffffffff ;  /* 0xffffffff00047882 */ /* 0x000fc60000000000 */
[----:B------:R-:W-:Y:S05]  /*9c50*/  BRA.DIV UR4, `(.L_x_188) ;  /* 0x0000000604287947 */ /* 0x000fea000b800000 */
[----:B------:R-:W-:-:S13]  /*9c60*/  ELECT P6, URZ, PT ;  /* 0x00000000003f782f */ /* 0x000fda00038c0000 */
.L_x_204:
[----:B------:R-:W-:Y:S04]  /*9c70*/  BSSY B0, `(.L_x_189) ;  /* 0x000001a000007945 */ /* 0x000fe80003800000 */
[----:B------:R-:W-:Y:S05]  /*9c80*/  @!P6 BRA `(.L_x_190) ;  /* 0x000000000060e947 */ /* 0x000fea0003800000 */
[----:B------:R-:W-:-:S04]  /*9c90*/  ULOP3.LUT UR4, UR38, 0x2, URZ, 0xfc, !UPT ;  /* 0x0000000226047892 */ /* 0x000fc8000f8efc3f */
[----:B------:R-:W-:-:S06]  /*9ca0*/  UISETP.NE.AND UP0, UPT, UR4, 0x3, UPT ;  /* 0x000000030400788c */ /* 0x000fcc000bf05270 */
[----:B------:R-:W-:-:S13]  /*9cb0*/  PLOP3.LUT P0, PT, PT, PT, UP0, 0x80, 0x0 ;  /* 0x000000000000781c */ /* 0x000fda0003f0f008 */
[----:B------:R-:W-:Y:S05]  /*9cc0*/  @!P0 BRA `(.L_x_191) ;  /* 0x0000000000048947 */ /* 0x000fea0003800000 */
[----:B------:R-:W-:Y:S01]  /*9cd0*/  BPT.TRAP 0x1 ;  /* 0x000000040000795c */ /* 0x000fe20000300000 */
.L_x_191:
[----:B------:R-:W0:Y:S01]  /*9ce0*/  S2R R3, SR_CgaCtaId ;  /* 0x0000000000037919 */ /* 0x000e220000008800 */
[----:B------:R-:W-:Y:S02]  /*9cf0*/  MOV R0, 0x400 ;  /* 0x0000040000007802 */ /* 0x000fe40000000f00 */
[----:B------:R-:W-:Y:S02]  /*9d00*/  SHF.L.U32 R2, R24, 0x1f, RZ ;  /* 0x0000001f18027819 */ /* 0x000fe400000006ff */
[----:B0-----:R-:W-:-:S05]  /*9d10*/  LEA R0, R3, R0, 0x18 ;  /* 0x0000000003007211 */ /* 0x001fca00078ec0ff */
[----:B------:R-:W-:-:S04]  /*9d20*/  VIADD R0, R0, 0x10 ;  /* 0x0000001000007836 */ /* 0x000fc80000000000 */
[C---:B------:R-:W-:Y:S02]  /*9d30*/  IMAD R5, R25.reuse, 0x8, R0 ;  /* 0x0000000819057824 */ /* 0x040fe400078e0200 */
[----:B------:R-:W-:Y:S02]  /*9d40*/  VIADD R25, R25, 0x1 ;  /* 0x0000000119197836 */ /* 0x000fe40000000000 */
[----:B------:R-:W0:Y:S03]  /*9d50*/  SYNCS.PHASECHK.TRANS64.TRYWAIT P0, [R5+URZ], R2 ;  /* 0x00000002050075a7 */ /* 0x000e26000800017f */
[----:B------:R-:W-:-:S04]  /*9d60*/  ISETP.NE.AND P1, PT, R25, 0x2, PT ;  /* 0x000000021900780c */ /* 0x000fc80003f25270 */
[----:B------:R-:W-:Y:S02]  /*9d70*/  SEL R3, RZ, 0x1, P1 ;  /* 0x00000001ff037807 */ /* 0x000fe40000800000 */
[----:B------:R-:W-:Y:S02]  /*9d80*/  SEL R25, R25, RZ, P1 ;  /* 0x000000ff19197207 */ /* 0x000fe40000800000 */
[----:B------:R-:W-:Y:S01]  /*9d90*/  LOP3.LUT R3, R24, R3, RZ, 0x3c, !PT ;  /* 0x0000000318037212 */ /* 0x000fe200078e3cff */
[----:B0-----:R-:W-:Y:S06]  /*9da0*/  @!P0 BRA `(.L_x_192) ;  /* 0x0000000000f48947 */ /* 0x001fec0003800000 */
.L_x_205:
[----:B------:R-:W-:Y:S01]  /*9db0*/  IMAD R25, R25, 0x8, R0 ;  /* 0x0000000819197824 */ /* 0x000fe200078e0200 */
[----:B------:R-:W-:-:S07]  /*9dc0*/  SHF.L.U32 R0, R3, 0x1f, RZ ;  /* 0x0000001f03007819 */ /* 0x000fce00000006ff */
.L_x_193:
[----:B-1----:R1:W2:Y:S02]  /*9dd0*/  SYNCS.PHASECHK.TRANS64.TRYWAIT P0, [R25+URZ], R0 ;  /* 0x00000000190075a7 */ /* 0x0022a4000800017f */
[----:B--2---:R-:W-:Y:S05]  /*9de0*/  @!P0 NANOSLEEP.SYNCS 0x989680 ;  /* 0x009896800000895d */ /* 0x004fea0003900000 */
[----:B------:R-:W2:Y:S02]  /*9df0*/  @!P0 SYNCS.PHASECHK.TRANS64 P0, [R25+URZ], R0 ;  /* 0x00000000190085a7 */ /* 0x000ea4000800007f */
[----:B--2---:R-:W-:Y:S05]  /*9e00*/  @!P0 BRA `(.L_x_193) ;  /* 0xfffffffc00f08947 */ /* 0x004fea000383ffff */
.L_x_190:
[----:B------:R-:W-:Y:S05]  /*9e10*/  BSYNC B0 ;  /* 0x0000000000007941 */ /* 0x000fea0003800000 */
.L_x_189:
[----:B------:R-:W-:Y:S05]  /*9e20*/  EXIT ;  /* 0x000000000000794d */ /* 0x000fea0003800000 */
.L_x_14:
[----:B0-----:R0:W1:Y:S02]  /*9e30*/  SYNCS.PHASECHK.TRANS64.TRYWAIT P0, [R98+URZ+-0x8], R3 ;  /* 0xfffff803620075a7 */ /* 0x001064000800017f */
[----:B-1----:R-:W-:Y:S05]  /*9e40*/  @!P0 NANOSLEEP.SYNCS 0x989680 ;  /* 0x009896800000895d */ /* 0x002fea0003900000 */
[----:B------:R-:W1:Y:S02]  /*9e50*/  @!P0 SYNCS.PHASECHK.TRANS64 P0, [R98+URZ+-0x8], R3 ;  /* 0xfffff803620085a7 */ /* 0x000e64000800007f */
[----:B-1----:R-:W-:Y:S05]  /*9e60*/  @!P0 BRA `(.L_x_14) ;  /* 0xfffffffc00f08947 */ /* 0x002fea000383ffff */
[----:B------:R-:W-:Y:S05]  /*9e70*/  BRA `(.L_x_194) ;  /* 0xffffff7800107947 */ /* 0x000fea000383ffff */
.L_x_18:
[----:B------:R-:W-:Y:S01]  /*9e80*/  CS2R R12, SRZ ;  /* 0x00000000000c7805 */ /* 0x000fe2000001ff00 */
[----:B------:R-:W-:Y:S02]  /*9e90*/  IMAD.MOV.U32 R11, RZ, RZ, 0x1f ;  /* 0x0000001fff0b7424 */ /* 0x000fe400078e00ff */
[----:B------:R-:W-:-:S07]  /*9ea0*/  IMAD.MOV.U32 R15, RZ, RZ, -0x1 ;  /* 0xffffffffff0f7424 */ /* 0x000fce00078e00ff */
[----:B0----5:R-:W-:Y:S05]  /*9eb0*/  WARPSYNC.COLLECTIVE R15, `(.L_x_195) ;  /* 0x000000000f087348 */ /* 0x021fea0003c00000 */
[----:B------:R1:W2:Y:S02]  /*9ec0*/  SHFL.IDX P6, R14, R13, R12, R11 ;  /* 0x0000000c0d0e7389 */ /* 0x0002a400000c000b */
[----:B012--5:R-:W-:Y:S01]  /*9ed0*/  ENDCOLLECTIVE ;  /* 0x000000000000791b */ /* 0x027fe20003800000 */
.L_x_195:
[----:B------:R-:W-:Y:S05]  /*9ee0*/  BRA `(.L_x_196) ;  /* 0xffffff7800e07947 */ /* 0x000fea000383ffff */
.L_x_22:
[----:B-1----:R1:W2:Y:S02]  /*9ef0*/  SYNCS.PHASECHK.TRANS64.TRYWAIT P1, [R3+URZ], R0 ;  /* 0x00000000030075a7 */ /* 0x0022a4000802017f */
[----:B--2---:R-:W-:Y:S05]  /*9f00*/  @!P1 NANOSLEEP.SYNCS 0x989680 ;  /* 0x009896800000995d */ /* 0x004fea0003900000 */
[----:B------:R-:W2:Y:S02]  /*9f10*/  @!P1 SYNCS.PHASECHK.TRANS64 P1, [R3+URZ], R0 ;  /* 0x00000000030095a7 */ /* 0x000ea4000802007f */
[----:B--2---:R-:W-:Y:S05]  /*9f20*/  @!P1 BRA `(.L_x_22) ;  /* 0xfffffffc00f09947 */ /* 0x004fea000383ffff */
[----:B------:R-:W-:Y:S05]  /*9f30*/  BRA `(.L_x_21) ;  /* 0xffffff7800fc7947 */ /* 0x000fea000383ffff */
.L_x_27:
[----:B0-----:R0:W1:Y:S02]  /*9f40*/  SYNCS.PHASECHK.TRANS64.TRYWAIT P1, [R3+URZ], R6 ;  /* 0x00000006030075a7 */ /* 0x001064000802017f */
[----:B-1----:R-:W-:Y:S05]  /*9f50*/  @!P1 NANOSLEEP.SYNCS 0x989680 ;  /* 0x009896800000995d */ /* 0x002fea0003900000 */
[----:B------:R-:W1:Y:S02]  /*9f60*/  @!P1 SYNCS.PHASECHK.TRANS64 P1, [R3+URZ], R6 ;  /* 0x00000006030095a7 */ /* 0x000e64000802007f */
[----:B-1----:R-:W-:Y:S05]  /*9f70*/  @!P1 BRA `(.L_x_27) ;  /* 0xfffffffc00f09947 */ /* 0x002fea000383ffff */
[----:B------:R-:W-:Y:S05]  /*9f80*/  BRA `(.L_x_26) ;  /* 0xffffff8400c47947 */ /* 0x000fea000383ffff */
.L_x_35:
[----:B------:R0:W0:Y:S02]  /*9f90*/  SYNCS.PHASECHK.TRANS64.TRYWAIT P1, [R6+URZ], R9 ;  /* 0x00000009060075a7 */ /* 0x000024000802017f */
[----:B0-----:R-:W-:Y:S05]  /*9fa0*/  @!P1 NANOSLEEP.SYNCS 0x989680 ;  /* 0x009896800000995d */ /* 0x001fea0003900000 */
[----:B------:R-:W0:Y:S02]  /*9fb0*/  @!P1 SYNCS.PHASECHK.TRANS64 P1, [R6+URZ], R9 ;  /* 0x00000009060095a7 */ /* 0x000e24000802007f */
[----:B0-----:R-:W-:Y:S05]  /*9fc0*/  @!P1 BRA `(.L_x_35) ;  /* 0xfffffffc00f09947 */ /* 0x001fea000383ffff */
[----:B------:R-:W-:Y:S05]  /*9fd0*/  BRA `(.L_x_34) ;  /* 0xffffff9000a87947 */ /* 0x000fea000383ffff */
.L_x_41:
[----:B0-----:R0:W3:Y:S02]  /*9fe0*/  SYNCS.PHASECHK.TRANS64.TRYWAIT P0, [R98+URZ+0x8], R3 ;  /* 0x00000803620075a7 */ /* 0x0010e4000800017f */
[----:B---3--:R-:W-:Y:S05]  /*9ff0*/  @!P0 NANOSLEEP.SYNCS 0x989680 ;  /* 0x009896800000895d */ /* 0x008fea0003900000 */
[----:B------:R-:W3:Y:S02]  /*a000*/  @!P0 SYNCS.PHASECHK.TRANS64 P0, [R98+URZ+0x8], R3 ;  /* 0x00000803620085a7 */ /* 0x000ee4000800007f */
[----:B---3--:R-:W-:Y:S05]  /*a010*/  @!P0 BRA `(.L_x_41) ;  /* 0xfffffffc00f08947 */ /* 0x008fea000383ffff */
[----:B------:R-:W-:Y:S05]  /*a020*/  BRA `(.L_x_197) ;  /* 0xffffffa000047947 */ /* 0x000fea000383ffff */
.L_x_174:
[----:B------:R-:W-:Y:S01]  /*a030*/  BSSY B0, `(.L_x_198) ;  /* 0x0000006000007945 */ /* 0x000fe20003800000 */
[----:B------:R-:W-:-:S07]  /*a040*/  IMAD.MOV.U32 R15, RZ, RZ, -0x1 ;  /* 0xffffffffff0f7424 */ /* 0x000fce00078e00ff */
[----:B-----5:R-:W-:Y:S05]  /*a050*/  WARPSYNC.COLLECTIVE R15, `(.L_x_199) ;  /* 0x000000000f0c7348 */ /* 0x020fea0003c00000 */
[----:B------:R-:W-:Y:S02]  /*a060*/  ELECT P6, UR62, PT ;  /* 0x00000000003e782f */ /* 0x000fe400038c0000 */
[----:B------:R-:W-:Y:S01]  /*a070*/  MOV R14, UR62 ;  /* 0x0000003e000e7c02 */ /* 0x000fe20008000f00 */
[----:B-----5:R-:W-:Y:S10]  /*a080*/  ENDCOLLECTIVE ;  /* 0x000000000000791b */ /* 0x020ff40003800000 */
.L_x_199:
[----:B------:R-:W-:Y:S05]  /*a090*/  BSYNC B0 ;  /* 0x0000000000007941 */ /* 0x000fea0003800000 */
.L_x_198:
[----:B------:R-:W-:Y:S05]  /*a0a0*/  BRA `(.L_x_200) ;  /* 0xffffffe800687947 */ /* 0x000fea000383ffff */
.L_x_179:
[----:B0-----:R0:W2:Y:S02]  /*a0b0*/  SYNCS.PHASECHK.TRANS64.TRYWAIT P0, [R6+URZ+0x10], R3 ;  /* 0x00001003060075a7 */ /* 0x0010a4000800017f */
[----:B--2---:R-:W-:Y:S05]  /*a0c0*/  @!P0 NANOSLEEP.SYNCS 0x989680 ;  /* 0x009896800000895d */ /* 0x004fea0003900000 */
[----:B------:R-:W2:Y:S02]  /*a0d0*/  @!P0 SYNCS.PHASECHK.TRANS64 P0, [R6+URZ+0x10], R3 ;  /* 0x00001003060085a7 */ /* 0x000ea4000800007f */
[----:B--2---:R-:W-:Y:S05]  /*a0e0*/  @!P0 BRA `(.L_x_179) ;  /* 0xfffffffc00f08947 */ /* 0x004fea000383ffff */
[----:B------:R-:W-:Y:S05]  /*a0f0*/  BRA `(.L_x_201) ;  /* 0xffffffec005c7947 */ /* 0x000fea000383ffff */
.L_x_188:
[----:B------:R-:W-:Y:S01]  /*a100*/  BSSY B0, `(.L_x_202) ;  /* 0x0000006000007945 */ /* 0x000fe20003800000 */
[----:B------:R-:W-:-:S07]  /*a110*/  IMAD.MOV.U32 R15, RZ, RZ, -0x1 ;  /* 0xffffffffff0f7424 */ /* 0x000fce00078e00ff */
[----:B-----5:R-:W-:Y:S05]  /*a120*/  WARPSYNC.COLLECTIVE R15, `(.L_x_203) ;  /* 0x000000000f0c7348 */ /* 0x020fea0003c00000 */
[----:B------:R-:W-:Y:S02]  /*a130*/  ELECT P6, UR62, PT ;  /* 0x00000000003e782f */ /* 0x000fe400038c0000 */
[----:B------:R-:W-:Y:S01]  /*a140*/  MOV R14, UR62 ;  /* 0x0000003e000e7c02 */ /* 0x000fe20008000f00 */
[----:B-----5:R-:W-:Y:S10]  /*a150*/  ENDCOLLECTIVE ;  /* 0x000000000000791b */ /* 0x020ff40003800000 */
.L_x_203:
[----:B------:R-:W-:Y:S05]  /*a160*/  BSYNC B0 ;  /* 0x0000000000007941 */ /* 0x000fea0003800000 */
.L_x_202:
[----:B------:R-:W-:Y:S05]  /*a170*/  BRA `(.L_x_204) ;  /* 0xfffffff800bc7947 */ /* 0x000fea000383ffff */
.L_x_192:
[----:B0-----:R0:W1:Y:S02]  /*a180*/  SYNCS.PHASECHK.TRANS64.TRYWAIT P0, [R5+URZ], R2 ;  /* 0x00000002050075a7 */ /* 0x001064000800017f */
[----:B-1----:R-:W-:Y:S05]  /*a190*/  @!P0 NANOSLEEP.SYNCS 0x989680 ;  /* 0x009896800000895d */ /* 0x002fea0003900000 */
[----:B------:R-:W1:Y:S02]  /*a1a0*/  @!P0 SYNCS.PHASECHK.TRANS64 P0, [R5+URZ], R2 ;  /* 0x00000002050085a7 */ /* 0x000e64000800007f */
[----:B-1----:R-:W-:Y:S05]  /*a1b0*/  @!P0 BRA `(.L_x_192) ;  /* 0xfffffffc00f08947 */ /* 0x002fea000383ffff */
[----:B------:R-:W-:Y:S05]  /*a1c0*/  BRA `(.L_x_205) ;  /* 0xfffffff800f87947 */ /* 0x000fea000383ffff */
.L_x_206:
[----:B------:R-:W-:-:S00]  /*a1d0*/  BRA `(.L_x_206) ;  /* 0xfffffffc00fc7947 */ /* 0x000fc0000383ffff */
[----:B------:R-:W-:-:S00]  /*a1e0*/  NOP ;  /* 0x0000000000007918 */ /* 0x000fc00000000000 */
        /* <DEDUP_REMOVED lines=9> */
.L_x_207:


//--------------------- .nv.global.init           --------------------------
	.section	.nv.global.init,"aw",@progbits
.nv.global.init:
	.type		$str$24,@object
	.size		$str$24,($str$25 - $str$24)
$str$24:
        /*0000*/ 	.byte	0x28, 0x61, 0x64, 0x64, 0x72, 0x65, 0x73, 0x73, 0x20, 0x26, 0x20, 0x6d, 0x61, 0x73, 0x6b, 0x29
        /*0010*/ 	.byte	0x20, 0x3d, 0x3d, 0x20, 0x30, 0x00
	.type		$str$25,@object
	.size		$str$25,(__unnamed_1 - $str$25)
$str$25:
        /*0016*/ 	.byte	0x2f, 0x74, 0x6d, 0x70, 0x2f, 0x63, 0x75, 0x74, 0x6c, 0x61, 0x73, 0x73, 0x5f, 0x73, 0x77, 0x65
        /*0026*/ 	.byte	0x65, 0x70, 0x5f, 0x73, 0x72, 0x63, 0x2f, 0x69, 0x6e, 0x63, 0x6c, 0x75, 0x64, 0x65, 0x2f, 0x63
        /*0036*/ 	.byte	0x75, 0x74, 0x65, 0x2f, 0x70, 0x6f, 0x69, 0x6e, 0x74, 0x65, 0x72, 0x5f, 0x66, 0x6c, 0x61, 0x67
        /*0046*/ 	.byte	0x67, 0x65, 0x64, 0x2e, 0x68, 0x70, 0x70, 0x00
	.type		__unnamed_1,@object
	.size		__unnamed_1,(__unnamed_2 - __unnamed_1)
__unnamed_1:
        /*004e*/ 	.byte	0x61, 0x75, 0x74, 0x6f, 0x20, 0x63, 0x75, 0x74, 0x65, 0x3a, 0x3a, 0x61, 0x73, 0x5f, 0x70, 0x6f
        /* <DEDUP_REMOVED lines=27> */
        /*020e*/ 	.byte	0x3c, 0x38, 0x31, 0x39, 0x32, 0x3e, 0x3e, 0x3e, 0x3e, 0x3e, 0x20, 0x26, 0x5d, 0x00
	.type		__unnamed_2,@object
	.size		__unnamed_2,(.L_1 - __unnamed_2)
__unnamed_2:
        /* <DEDUP_REMOVED lines=29> */
        /*03ec*/ 	.byte	0x5d, 0x00
.L_1:


//--------------------- .nv.shared._ZN7cutlass13device_kernelINS_4gemm6kernel13GemmUniversalIN4cute5tupleIJiiiiEEENS1_10collective13CollectiveMmaINS1_39MainloopSm90TmaGmmaRmemAWarpSpecializedILi2ENS5_IJNS4_1CILi1EEESB_SB_EEENS1_32KernelTmaWarpSpecializedPingpongEEENS5_IJNSA_ILi64EEENSA_ILi128EEESG_EEENS_10tfloat32_tENS5_IJSB_llEEESI_NS5_IJlSB_lEEENS4_8TiledMMAINS4_8MMA_AtomIJNS4_4SM904GMMA30MMA_64x128x8_F32TF32TF32_RS_TNILNSO_7ScaleInE1ELSQ_1EEEEEENS4_6LayoutISC_NS5_IJNSA_ILi0EEESU_SU_EEEEENS5_IJNS4_10UnderscoreESX_SX_EEEEENS4_13SM90_TMA_LOADENS4_14ComposedLayoutINS4_7SwizzleILi1ELi4ELi3EEENS4_18smem_ptr_flag_bitsILi32EEENST_INS5_IJNSA_ILi8EEES16_EEENS5_IJSB_S16_EEEEEEENS4_9Copy_AtomIJNS4_39AutoVectorizingCopyWithAssumedAlignmentILi128EEESI_EEENS4_8identityES10_NS11_INS12_ILi3ELi4ELi3EEES15_NST_INS5_IJS16_NSA_ILi32EEEEEENS5_IJS1H_SB_EEEEEEEvS1F_EENS_8epilogue10collective6detail29Sm90TmaWarpSpecializedAdapterINS1O_15DefaultEpilogueISI_SK_SK_NS1N_6thread17LinearCombinationISI_Li1EffLNS1S_9ScaleType4KindE0ELNS_15FloatRoundStyleE2ESI_EENS1_15EpilogueDefaultEEEEEvvEEEEvNT_6ParamsE --------------------------
	.section	.nv.shared._ZN7cutlass13device_kernelINS_4gemm6kernel13GemmUniversalIN4cute5tupleIJiiiiEEENS1_10collective13CollectiveMmaINS1_39MainloopSm90TmaGmmaRmemAWarpSpecializedILi2ENS5_IJNS4_1CILi1EEESB_SB_EEENS1_32KernelTmaWarpSpecializedPingpongEEENS5_IJNSA_ILi64EEENSA_ILi128EEESG_EEENS_10tfloat32_tENS5_IJSB_llEEESI_NS5_IJlSB_lEEENS4_8TiledMMAINS4_8MMA_AtomIJNS4_4SM904GMMA30MMA_64x128x8_F32TF32TF32_RS_TNILNSO_7ScaleInE1ELSQ_1EEEEEENS4_6LayoutISC_NS5_IJNSA_ILi0EEESU_SU_EEEEENS5_IJNS4_10UnderscoreESX_SX_EEEEENS4_13SM90_TMA_LOADENS4_14ComposedLayoutINS4_7SwizzleILi1ELi4ELi3EEENS4_18smem_ptr_flag_bitsILi32EEENST_INS5_IJNSA_ILi8EEES16_EEENS5_IJSB_S16_EEEEEEENS4_9Copy_AtomIJNS4_39AutoVectorizingCopyWithAssumedAlignmentILi128EEESI_EEENS4_8identityES10_NS11_INS12_ILi3ELi4ELi3EEES15_NST_INS5_IJS16_NSA_ILi32EEEEEENS5_IJS1H_SB_EEEEEEEvS1F_EENS_8epilogue10collective6detail29Sm90TmaWarpSpecializedAdapterINS1O_15DefaultEpilogueISI_SK_SK_NS1N_6thread17LinearCombinationISI_Li1EffLNS1S_9ScaleType4KindE0ELNS_15FloatRoundStyleE2ESI_EENS1_15EpilogueDefaultEEEEEvvEEEEvNT_6ParamsE,"aw",@nobits
	.sectionflags	@""
	.align	16
	.zero		1024


//--------------------- .nv.shared.reserved.0     --------------------------
	.section	.nv.shared.reserved.0,"aw",@nobits
	.weak		__nv_reservedSMEM_offset_0_alias
	.size		__nv_reservedSMEM_offset_0_alias, 0, 0
	.other		__nv_reservedSMEM_offset_0_alias,@"STO_CUDA_RESERVED_SHARED STV_DEFAULT"
__nv_reservedSMEM_offset_0_alias:
	.zero		0


//--------------------- .nv.global                --------------------------
	.section	.nv.global,"aw",@nobits
.nv.global:
	.type		_ZN40_INTERNAL_3feb85b6_4_k_cu_78c76093_291284cute1_E,@object
	.size		_ZN40_INTERNAL_3feb85b6_4_k_cu_78c76093_291284cute1_E,(_ZN40_INTERNAL_3feb85b6_4_k_cu_78c76093_291284cuda3std3__45__cpo6cbeginE - _ZN40_INTERNAL_3feb85b6_4_k_cu_78c76093_291284cute1_E)
_ZN40_INTERNAL_3feb85b6_4_k_cu_78c76093_291284cute1_E:
	.zero		1
	.type		_ZN40_INTERNAL_3feb85b6_4_k_cu_78c76093_291284cuda3std3__45__cpo6cbeginE,@object
	.size		_ZN40_INTERNAL_3feb85b6_4_k_cu_78c76093_291284cuda3std3__45__cpo6cbeginE,(_ZN40_INTERNAL_3feb85b6_4_k_cu_78c76093_291284cuda3std3__48in_placeE - _ZN40_INTERNAL_3feb85b6_4_k_cu_78c76093_291284cuda3std3__45__cpo6cbeginE)
_ZN40_INTERNAL_3feb85b6_4_k_cu_78c76093_291284cuda3std3__45__cpo6cbeginE:
	.zero		1
	.type		_ZN40_INTERNAL_3feb85b6_4_k_cu_78c76093_291284cuda3std3__48in_placeE,@object
	.size		_ZN40_INTERNAL_3feb85b6_4_k_cu_78c76093_291284cuda3std3__48in_placeE,(_ZN40_INTERNAL_3feb85b6_4_k_cu_78c76093_291284cuda3std6ranges3__45__cpo9iter_moveE - _ZN40_INTERNAL_3feb85b6_4_k_cu_78c76093_291284cuda3std3__48in_placeE)
_ZN40_INTERNAL_3feb85b6_4_k_cu_78c76093_291284cuda3std3__48in_placeE:
	.zero		1
	.type		_ZN40_INTERNAL_3feb85b6_4_k_cu_78c76093_291284cuda3std6ranges3__45__cpo9iter_moveE,@object
	.size		_ZN40_INTERNAL_3feb85b6_4_k_cu_78c76093_291284cuda3std6ranges3__45__cpo9iter_moveE,(_ZN40_INTERNAL_3feb85b6_4_k_cu_78c76093_291284cuda3std3__45__cpo5beginE - _ZN40_INTERNAL_3feb85b6_4_k_cu_78c76093_291284cuda3std6ranges3__45__cpo9iter_moveE)
_ZN40_INTERNAL_3feb85b6_4_k_cu_78c76093_291284cuda3std6ranges3__45__cpo9iter_moveE:
	.zero		1
	.type		_ZN40_INTERNAL_3feb85b6_4_k_cu_78c76093_291284cuda3std3__45__cpo5beginE,@object
	.size		_ZN40_INTERNAL_3feb85b6_4_k_cu_78c76093_291284cuda3std3__45__cpo5beginE,(_ZN40_INTERNAL_3feb85b6_4_k_cu_78c76093_291284cuda3std3__442_GLOBAL__N__3feb85b6_4_k_cu_78c76093_291286ignoreE - _ZN40_INTERNAL_3feb85b6_4_k_cu_78c76093_291284cuda3std3__45__cpo5beginE)
_ZN40_INTERNAL_3feb85b6_4_k_cu_78c76093_291284cuda3std3__45__cpo5beginE:
	.zero		1
	.type		_ZN40_INTERNAL_3feb85b6_4_k_cu_78c76093_291284cuda3std3__442_GLOBAL__N__3feb85b6_4_k_cu_78c76093_291286ignoreE,@object
	.size		_ZN40_INTERNAL_3feb85b6_4_k_cu_78c76093_291284cuda3std3__442_GLOBAL__N__3feb85b6_4_k_cu_78c76093_291286ignoreE,(_ZN40_INTERNAL_3feb85b6_4_k_cu_78c76093_291284cute7productE - _ZN40_INTERNAL_3feb85b6_4_k_cu_78c76093_291284cuda3std3__442_GLOBAL__N__3feb85b6_4_k_cu_78c76093_291286ignoreE)
_ZN40_INTERNAL_3feb85b6_4_k_cu_78c76093_291284cuda3std3__442_GLOBAL__N__3feb85b6_4_k_cu_78c76093_291286ignoreE:
	.zero		1
	.type		_ZN40_INTERNAL_3feb85b6_4_k_cu_78c76093_291284cute7productE,@object
	.size		_ZN40_INTERNAL_3feb85b6_4_k_cu_78c76093_291284cute7productE,(_ZN40_INTERNAL_3feb85b6_4_k_cu_78c76093_291284cuda3std3__45__cpo3endE - _ZN40_INTERNAL_3feb85b6_4_k_cu_78c76093_291284cute7productE)
_ZN40_INTERNAL_3feb85b6_4_k_cu_78c76093_291284cute7productE:
	.zero		1
	.type		_ZN40_INTERNAL_3feb85b6_4_k_cu_78c76093_291284cuda3std3__45__cpo3endE,@object
	.size		_ZN40_INTERNAL_3feb85b6_4_k_cu_78c76093_291284cuda3std3__45__cpo3endE,(_ZN40_INTERNAL_3feb85b6_4_k_cu_78c76093_291284cuda3std3__419piecewise_constructE - _ZN40_INTERNAL_3feb85b6_4_k_cu_78c76093_291284cuda3std3__45__cpo3endE)
_ZN40_INTERNAL_3feb85b6_4_k_cu_78c76093_291284cuda3std3__45__cpo3endE:
	.zero		1
	.type		_ZN40_INTERNAL_3feb85b6_4_k_cu_78c76093_291284cuda3std3__419piecewise_constructE,@object
	.size		_ZN40_INTERNAL_3feb85b6_4_k_cu_78c76093_291284cuda3std3__419piecewise_constructE,(_ZN40_INTERNAL_3feb85b6_4_k_cu_78c76093_291284cuda3std3__45__cpo4cendE - _ZN40_INTERNAL_3feb85b6_4_k_cu_78c76093_291284cuda3std3__419piecewise_constructE)
_ZN40_INTERNAL_3feb85b6_4_k_cu_78c76093_291284cuda3std3__419piecewise_constructE:
	.zero		1
	.type		_ZN40_INTERNAL_3feb85b6_4_k_cu_78c76093_291284cuda3std3__45__cpo4cendE,@object
	.size		_ZN40_INTERNAL_3feb85b6_4_k_cu_78c76093_291284cuda3std3__45__cpo4cendE,(_ZN40_INTERNAL_3feb85b6_4_k_cu_78c76093_291284cuda3std6ranges3__45__cpo4swapE - _ZN40_INTERNAL_3feb85b6_4_k_cu_78c76093_291284cuda3std3__45__cpo4cendE)
_ZN40_INTERNAL_3feb85b6_4_k_cu_78c76093_291284cuda3std3__45__cpo4cendE:
	.zero		1
	.type		_ZN40_INTERNAL_3feb85b6_4_k_cu_78c76093_291284cuda3std6ranges3__45__cpo4swapE,@object
	.size		_ZN40_INTERNAL_3feb85b6_4_k_cu_78c76093_291284cuda3std6ranges3__45__cpo4swapE,(.L_9 - _ZN40_INTERNAL_3feb85b6_4_k_cu_78c76093_291284cuda3std6ranges3__45__cpo4swapE)
_ZN40_INTERNAL_3feb85b6_4_k_cu_78c76093_291284cuda3std6ranges3__45__cpo4swapE:
	.zero		1
.L_9:


//--------------------- .nv.constant0._ZN7cutlass13device_kernelINS_4gemm6kernel13GemmUniversalIN4cute5tupleIJiiiiEEENS1_10collective13CollectiveMmaINS1_39MainloopSm90TmaGmmaRmemAWarpSpecializedILi2ENS5_IJNS4_1CILi1EEESB_SB_EEENS1_32KernelTmaWarpSpecializedPingpongEEENS5_IJNSA_ILi64EEENSA_ILi128EEESG_EEENS_10tfloat32_tENS5_IJSB_llEEESI_NS5_IJlSB_lEEENS4_8TiledMMAINS4_8MMA_AtomIJNS4_4SM904GMMA30MMA_64x128x8_F32TF32TF32_RS_TNILNSO_7ScaleInE1ELSQ_1EEEEEENS4_6LayoutISC_NS5_IJNSA_ILi0EEESU_SU_EEEEENS5_IJNS4_10UnderscoreESX_SX_EEEEENS4_13SM90_TMA_LOADENS4_14ComposedLayoutINS4_7SwizzleILi1ELi4ELi3EEENS4_18smem_ptr_flag_bitsILi32EEENST_INS5_IJNSA_ILi8EEES16_EEENS5_IJSB_S16_EEEEEEENS4_9Copy_AtomIJNS4_39AutoVectorizingCopyWithAssumedAlignmentILi128EEESI_EEENS4_8identityES10_NS11_INS12_ILi3ELi4ELi3EEES15_NST_INS5_IJS16_NSA_ILi32EEEEEENS5_IJS1H_SB_EEEEEEEvS1F_EENS_8epilogue10collective6detail29Sm90TmaWarpSpecializedAdapterINS1O_15DefaultEpilogueISI_SK_SK_NS1N_6thread17LinearCombinationISI_Li1EffLNS1S_9ScaleType4KindE0ELNS_15FloatRoundStyleE2ESI_EENS1_15EpilogueDefaultEEEEEvvEEEEvNT_6ParamsE --------------------------
	.section	.nv.constant0._ZN7cutlass13device_kernelINS_4gemm6kernel13GemmUniversalIN4cute5tupleIJiiiiEEENS1_10collective13CollectiveMmaINS1_39MainloopSm90TmaGmmaRmemAWarpSpecializedILi2ENS5_IJNS4_1CILi1EEESB_SB_EEENS1_32KernelTmaWarpSpecializedPingpongEEENS5_IJNSA_ILi64EEENSA_ILi128EEESG_EEENS_10tfloat32_tENS5_IJSB_llEEESI_NS5_IJlSB_lEEENS4_8TiledMMAINS4_8MMA_AtomIJNS4_4SM904GMMA30MMA_64x128x8_F32TF32TF32_RS_TNILNSO_7ScaleInE1ELSQ_1EEEEEENS4_6LayoutISC_NS5_IJNSA_ILi0EEESU_SU_EEEEENS5_IJNS4_10UnderscoreESX_SX_EEEEENS4_13SM90_TMA_LOADENS4_14ComposedLayoutINS4_7SwizzleILi1ELi4ELi3EEENS4_18smem_ptr_flag_bitsILi32EEENST_INS5_IJNSA_ILi8EEES16_EEENS5_IJSB_S16_EEEEEEENS4_9Copy_AtomIJNS4_39AutoVectorizingCopyWithAssumedAlignmentILi128EEESI_EEENS4_8identityES10_NS11_INS12_ILi3ELi4ELi3EEES15_NST_INS5_IJS16_NSA_ILi32EEEEEENS5_IJS1H_SB_EEEEEEEvS1F_EENS_8epilogue10collective6detail29Sm90TmaWarpSpecializedAdapterINS1O_15DefaultEpilogueISI_SK_SK_NS1N_6thread17LinearCombinationISI_Li1EffLNS1S_9ScaleType4KindE0ELNS_15FloatRoundStyleE2ESI_EENS1_15EpilogueDefaultEEEEEvvEEEEvNT_6ParamsE,"a",@progbits
	.sectionflags	@""
	.align	4
.nv.constant0._ZN7cutlass13device_kernelINS_4gemm6kernel13GemmUniversalIN4cute5tupleIJiiiiEEENS1_10collective13CollectiveMmaINS1_39MainloopSm90TmaGmmaRmemAWarpSpecializedILi2ENS5_IJNS4_1CILi1EEESB_SB_EEENS1_32KernelTmaWarpSpecializedPingpongEEENS5_IJNSA_ILi64EEENSA_ILi128EEESG_EEENS_10tfloat32_tENS5_IJSB_llEEESI_NS5_IJlSB_lEEENS4_8TiledMMAINS4_8MMA_AtomIJNS4_4SM904GMMA30MMA_64x128x8_F32TF32TF32_RS_TNILNSO_7ScaleInE1ELSQ_1EEEEEENS4_6LayoutISC_NS5_IJNSA_ILi0EEESU_SU_EEEEENS5_IJNS4_10UnderscoreESX_SX_EEEEENS4_13SM90_TMA_LOADENS4_14ComposedLayoutINS4_7SwizzleILi1ELi4ELi3EEENS4_18smem_ptr_flag_bitsILi32EEENST_INS5_IJNSA_ILi8EEES16_EEENS5_IJSB_S16_EEEEEEENS4_9Copy_AtomIJNS4_39AutoVectorizingCopyWithAssumedAlignmentILi128EEESI_EEENS4_8identityES10_NS11_INS12_ILi3ELi4ELi3EEES15_NST_INS5_IJS16_NSA_ILi32EEEEEENS5_IJS1H_SB_EEEEEEEvS1F_EENS_8epilogue10collective6detail29Sm90TmaWarpSpecializedAdapterINS1O_15DefaultEpilogueISI_SK_SK_NS1N_6thread17LinearCombinationISI_Li1EffLNS1S_9ScaleType4KindE0ELNS_15FloatRoundStyleE2ESI_EENS1_15EpilogueDefaultEEEEEvvEEEEvNT_6ParamsE:
	.zero		1664


//--------------------- SYMBOLS --------------------------

	.type		.nv.reservedSmem.offset0,@object
	.size		.nv.reservedSmem.offset0,0x4
	.type		__assertfail,@function
